	.target	sm_90a

	.elftype	@"ET_EXEC"


//--------------------- .note.nv.tkinfo           --------------------------
	.section	.note.nv.tkinfo,"",@"SHT_NOTE"
	.sectionflags	@"SHF_NOTE_NV_TKINFO"
	.tkinfo
        /*0018*/ 	.word	0x00000002
        /*0030*/ 	.string	""
        /*0030*/ 	.string	"ptxas"
        /*0030*/ 	.string	"Cuda compilation tools, release 13.0, V13.0.88"
        /*0030*/ 	.string	"Build cuda_13.0.r13.0/compiler.36424714_0"
        /*0030*/ 	.string	"-arch sm_90a -m 64 "



//--------------------- .note.nv.cuinfo           --------------------------
	.section	.note.nv.cuinfo,"",@"SHT_NOTE"
	.sectionflags	@"SHF_NOTE_NV_CUINFO"
        /*0018*/ 	.short	0x0002
        /*001a*/ 	.short	0x005a
        /*001c*/ 	.short	0x0082
	.zero		2


//--------------------- .nv.info                  --------------------------
	.section	.nv.info,"",@"SHT_CUDA_INFO"
	.align	4


	//----- nvinfo : EIATTR_REGCOUNT
	.align		4
        /*0000*/ 	.byte	0x04, 0x2f
        /*0002*/ 	.short	(.L_12 - .L_11)
	.align		4
.L_11:
        /*0004*/ 	.word	index@(_ZN7cutlass13device_kernelINS_4gemm6kernel13GemmUniversalIN4cute5tupleIJiiiiEEENS1_10collective13CollectiveMmaINS1_37MainloopSm90TmaGmmaWarpSpecializedFP8ILi4ENS5_IJNS4_1CILi2EEESB_NSA_ILi1EEEEEENS1_32KernelTmaWarpSpecializedPingpongEEENS5_IJNSA_ILi64EEENSA_ILi128EEESG_EEENS_12float_e5m2_tENS5_IJlSC_lEEESJ_SK_NS4_8TiledMMAINS4_8MMA_AtomIJNS4_4SM904GMMA31MMA_64x128x32_F32E5M2E5M2_SS_TNILNSO_7ScaleInE1ELSQ_1EEEEEENS4_6LayoutINS5_IJSC_SC_SC_EEENS5_IJNSA_ILi0EEESV_SV_EEEEENS5_IJNS4_10UnderscoreESY_SY_EEEEENS4_23SM90_TMA_LOAD_MULTICASTENS4_14ComposedLayoutINS4_7SwizzleILi2ELi4ELi3EEENS4_18smem_ptr_flag_bitsILi8EEENST_INS5_IJNSA_ILi8EEESG_EEENS5_IJSG_SC_EEEEEEEvNS4_8identityES11_S1B_vS1C_EENS_8epilogue10collective6detail29Sm90TmaWarpSpecializedAdapterINS1F_15DefaultEpilogueISJ_SK_SK_NS1E_6thread17LinearCombinationISJ_Li1EffLNS1J_9ScaleType4KindE0ELNS_15FloatRoundStyleE2ESJ_EENS1_15EpilogueDefaultEEEEEvvEEEEvNT_6ParamsE)
        /*0008*/ 	.word	0x000000a8


	//----- nvinfo : EIATTR_FRAME_SIZE
	.align		4
.L_12:
        /*000c*/ 	.byte	0x04, 0x11
        /*000e*/ 	.short	(.L_14 - .L_13)
	.align		4
.L_13:
        /*0010*/ 	.word	index@(_ZN7cutlass13device_kernelINS_4gemm6kernel13GemmUniversalIN4cute5tupleIJiiiiEEENS1_10collective13CollectiveMmaINS1_37MainloopSm90TmaGmmaWarpSpecializedFP8ILi4ENS5_IJNS4_1CILi2EEESB_NSA_ILi1EEEEEENS1_32KernelTmaWarpSpecializedPingpongEEENS5_IJNSA_ILi64EEENSA_ILi128EEESG_EEENS_12float_e5m2_tENS5_IJlSC_lEEESJ_SK_NS4_8TiledMMAINS4_8MMA_AtomIJNS4_4SM904GMMA31MMA_64x128x32_F32E5M2E5M2_SS_TNILNSO_7ScaleInE1ELSQ_1EEEEEENS4_6LayoutINS5_IJSC_SC_SC_EEENS5_IJNSA_ILi0EEESV_SV_EEEEENS5_IJNS4_10UnderscoreESY_SY_EEEEENS4_23SM90_TMA_LOAD_MULTICASTENS4_14ComposedLayoutINS4_7SwizzleILi2ELi4ELi3EEENS4_18smem_ptr_flag_bitsILi8EEENST_INS5_IJNSA_ILi8EEESG_EEENS5_IJSG_SC_EEEEEEEvNS4_8identityES11_S1B_vS1C_EENS_8epilogue10collective6detail29Sm90TmaWarpSpecializedAdapterINS1F_15DefaultEpilogueISJ_SK_SK_NS1E_6thread17LinearCombinationISJ_Li1EffLNS1J_9ScaleType4KindE0ELNS_15FloatRoundStyleE2ESJ_EENS1_15EpilogueDefaultEEEEEvvEEEEvNT_6ParamsE)
        /*0014*/ 	.word	0x00000000


	//----- nvinfo : EIATTR_MIN_STACK_SIZE
	.align		4
.L_14:
        /*0018*/ 	.byte	0x04, 0x12
        /*001a*/ 	.short	(.L_16 - .L_15)
	.align		4
.L_15:
        /*001c*/ 	.word	index@(_ZN7cutlass13device_kernelINS_4gemm6kernel13GemmUniversalIN4cute5tupleIJiiiiEEENS1_10collective13CollectiveMmaINS1_37MainloopSm90TmaGmmaWarpSpecializedFP8ILi4ENS5_IJNS4_1CILi2EEESB_NSA_ILi1EEEEEENS1_32KernelTmaWarpSpecializedPingpongEEENS5_IJNSA_ILi64EEENSA_ILi128EEESG_EEENS_12float_e5m2_tENS5_IJlSC_lEEESJ_SK_NS4_8TiledMMAINS4_8MMA_AtomIJNS4_4SM904GMMA31MMA_64x128x32_F32E5M2E5M2_SS_TNILNSO_7ScaleInE1ELSQ_1EEEEEENS4_6LayoutINS5_IJSC_SC_SC_EEENS5_IJNSA_ILi0EEESV_SV_EEEEENS5_IJNS4_10UnderscoreESY_SY_EEEEENS4_23SM90_TMA_LOAD_MULTICASTENS4_14ComposedLayoutINS4_7SwizzleILi2ELi4ELi3EEENS4_18smem_ptr_flag_bitsILi8EEENST_INS5_IJNSA_ILi8EEESG_EEENS5_IJSG_SC_EEEEEEEvNS4_8identityES11_S1B_vS1C_EENS_8epilogue10collective6detail29Sm90TmaWarpSpecializedAdapterINS1F_15DefaultEpilogueISJ_SK_SK_NS1E_6thread17LinearCombinationISJ_Li1EffLNS1J_9ScaleType4KindE0ELNS_15FloatRoundStyleE2ESJ_EENS1_15EpilogueDefaultEEEEEvvEEEEvNT_6ParamsE)
        /*0020*/ 	.word	0x00000000
.L_16:


//--------------------- .nv.compat                --------------------------
	.section	.nv.compat,"",@"SHT_CUDA_COMPAT_INFO"
	.align	4
        /*0000*/ 	.byte	0x02, 0x09, 0x01, 0x00, 0x02, 0x02, 0x04, 0x00, 0x02, 0x05, 0x05, 0x00, 0x03, 0x07, 0x01, 0x01
        /*0010*/ 	.byte	0x02, 0x03, 0x01, 0x00, 0x02, 0x06, 0x01, 0x00, 0x04, 0x0b, 0x08, 0x00, 0x00, 0x00, 0x00, 0x00
        /*0020*/ 	.byte	0x00, 0x00, 0x00, 0x00


//--------------------- .nv.info._ZN7cutlass13device_kernelINS_4gemm6kernel13GemmUniversalIN4cute5tupleIJiiiiEEENS1_10collective13CollectiveMmaINS1_37MainloopSm90TmaGmmaWarpSpecializedFP8ILi4ENS5_IJNS4_1CILi2EEESB_NSA_ILi1EEEEEENS1_32KernelTmaWarpSpecializedPingpongEEENS5_IJNSA_ILi64EEENSA_ILi128EEESG_EEENS_12float_e5m2_tENS5_IJlSC_lEEESJ_SK_NS4_8TiledMMAINS4_8MMA_AtomIJNS4_4SM904GMMA31MMA_64x128x32_F32E5M2E5M2_SS_TNILNSO_7ScaleInE1ELSQ_1EEEEEENS4_6LayoutINS5_IJSC_SC_SC_EEENS5_IJNSA_ILi0EEESV_SV_EEEEENS5_IJNS4_10UnderscoreESY_SY_EEEEENS4_23SM90_TMA_LOAD_MULTICASTENS4_14ComposedLayoutINS4_7SwizzleILi2ELi4ELi3EEENS4_18smem_ptr_flag_bitsILi8EEENST_INS5_IJNSA_ILi8EEESG_EEENS5_IJSG_SC_EEEEEEEvNS4_8identityES11_S1B_vS1C_EENS_8epilogue10collective6detail29Sm90TmaWarpSpecializedAdapterINS1F_15DefaultEpilogueISJ_SK_SK_NS1E_6thread17LinearCombinationISJ_Li1EffLNS1J_9ScaleType4KindE0ELNS_15FloatRoundStyleE2ESJ_EENS1_15EpilogueDefaultEEEEEvvEEEEvNT_6ParamsE --------------------------
	.section	.nv.info._ZN7cutlass13device_kernelINS_4gemm6kernel13GemmUniversalIN4cute5tupleIJiiiiEEENS1_10collective13CollectiveMmaINS1_37MainloopSm90TmaGmmaWarpSpecializedFP8ILi4ENS5_IJNS4_1CILi2EEESB_NSA_ILi1EEEEEENS1_32KernelTmaWarpSpecializedPingpongEEENS5_IJNSA_ILi64EEENSA_ILi128EEESG_EEENS_12float_e5m2_tENS5_IJlSC_lEEESJ_SK_NS4_8TiledMMAINS4_8MMA_AtomIJNS4_4SM904GMMA31MMA_64x128x32_F32E5M2E5M2_SS_TNILNSO_7ScaleInE1ELSQ_1EEEEEENS4_6LayoutINS5_IJSC_SC_SC_EEENS5_IJNSA_ILi0EEESV_SV_EEEEENS5_IJNS4_10UnderscoreESY_SY_EEEEENS4_23SM90_TMA_LOAD_MULTICASTENS4_14ComposedLayoutINS4_7SwizzleILi2ELi4ELi3EEENS4_18smem_ptr_flag_bitsILi8EEENST_INS5_IJNSA_ILi8EEESG_EEENS5_IJSG_SC_EEEEEEEvNS4_8identityES11_S1B_vS1C_EENS_8epilogue10collective6detail29Sm90TmaWarpSpecializedAdapterINS1F_15DefaultEpilogueISJ_SK_SK_NS1E_6thread17LinearCombinationISJ_Li1EffLNS1J_9ScaleType4KindE0ELNS_15FloatRoundStyleE2ESJ_EENS1_15EpilogueDefaultEEEEEvvEEEEvNT_6ParamsE,"",@"SHT_CUDA_INFO"
	.sectionflags	@""
	.align	4


	//----- nvinfo : EIATTR_CUDA_API_VERSION
	.align		4
        /*0000*/ 	.byte	0x04, 0x37
        /*0002*/ 	.short	(.L_18 - .L_17)
.L_17:
        /*0004*/ 	.word	0x00000082


	//----- nvinfo : EIATTR_KPARAM_INFO
	.align		4
.L_18:
        /*0008*/ 	.byte	0x04, 0x17
        /*000a*/ 	.short	(.L_20 - .L_19)
.L_19:
        /*000c*/ 	.word	0x00000000
        /*0010*/ 	.short	0x0000
        /*0012*/ 	.short	0x0070
        /*0014*/ 	.byte	0x00, 0xf0, 0x01, 0x10


	//----- nvinfo : EIATTR_SPARSE_MMA_MASK
	.align		4
.L_20:
        /*0018*/ 	.byte	0x03, 0x50
        /*001a*/ 	.short	0x0000


	//----- nvinfo : EIATTR_MAXREG_COUNT
	.align		4
        /*001c*/ 	.byte	0x03, 0x1b
        /*001e*/ 	.short	0x00a8


	//----- nvinfo : EIATTR_NUM_BARRIERS
	.align		4
        /*0020*/ 	.byte	0x02, 0x4c
        /*0022*/ 	.byte	0x01
	.zero		1


	//----- nvinfo : EIATTR_MERCURY_ISA_VERSION
	.align		4
        /*0024*/ 	.byte	0x03, 0x5f
        /*0026*/ 	.short	0x0101


	//----- nvinfo : EIATTR_INT_WARP_WIDE_INSTR_OFFSETS
	.align		4
        /*0028*/ 	.byte	0x04, 0x31
        /*002a*/ 	.short	(.L_22 - .L_21)


	//   ....[0]....
.L_21:
        /*002c*/ 	.word	0x00000580


	//   ....[1]....
        /*0030*/ 	.word	0x000005f0


	//   ....[2]....
        /*0034*/ 	.word	0x00000690


	//   ....[3]....
        /*0038*/ 	.word	0x000006a0


	//   ....[4]....
        /*003c*/ 	.word	0x000006b0


	//   ....[5]....
        /*0040*/ 	.word	0x000006d0


	//   ....[6]....
        /*0044*/ 	.word	0x000007f0


	//   ....[7]....
        /*0048*/ 	.word	0x00000800


	//   ....[8]....
        /*004c*/ 	.word	0x00003220


	//----- nvinfo : EIATTR_COOP_GROUP_MASK_REGIDS
	.align		4
.L_22:
        /*0050*/ 	.byte	0x04, 0x29
        /*0052*/ 	.short	(.L_24 - .L_23)


	//   ....[0]....
.L_23:
        /*0054*/ 	.word	0xffffffff


	//   ....[1]....
        /*0058*/ 	.word	0xffffffff


	//   ....[2]....
        /*005c*/ 	.word	0xffffffff


	//   ....[3]....
        /*0060*/ 	.word	0xffffffff


	//   ....[4]....
        /*0064*/ 	.word	0xffffffff


	//   ....[5]....
        /*0068*/ 	.word	0xffffffff


	//   ....[6]....
        /*006c*/ 	.word	0xffffffff


	//----- nvinfo : EIATTR_COOP_GROUP_INSTR_OFFSETS
	.align		4
.L_24:
        /*0070*/ 	.byte	0x04, 0x28
        /*0072*/ 	.short	(.L_26 - .L_25)


	//   ....[0]....
.L_25:
        /*0074*/ 	.word	0x00000050


	//   ....[1]....
        /*0078*/ 	.word	0x00000080


	//   ....[2]....
        /*007c*/ 	.word	0x00000180


	//   ....[3]....
        /*0080*/ 	.word	0x000003a0


	//   ....[4]....
        /*0084*/ 	.word	0x000003e0


	//   ....[5]....
        /*0088*/ 	.word	0x00000490


	//   ....[6]....
        /*008c*/ 	.word	0x00000980


	//----- nvinfo : EIATTR_REG_RECONFIG
	.align		4
.L_26:
        /*0090*/ 	.byte	0x01, 0x54
	.zero		2


	//----- nvinfo : EIATTR_MBARRIER_INSTR_OFFSETS
	.align		4
        /*0094*/ 	.byte	0x04, 0x39
        /*0096*/ 	.short	(.L_28 - .L_27)


	//   ....[0]....
.L_27:
        /*0098*/ 	.word	0x00000300
        /*009c*/ 	.word	0x000000ff
        /*00a0*/ 	.word	0x00000000
        /*00a4*/ 	.short	0x0100
        /*00a6*/ 	.byte	0x0a
	.zero		1


	//   ....[1]....
        /*00a8*/ 	.word	0x00000310
        /*00ac*/ 	.word	0x000000ff
        /*00b0*/ 	.word	0x00000020
        /*00b4*/ 	.short	0x0100
        /*00b6*/ 	.byte	0x0a
	.zero		1


	//   ....[2]....
        /*00b8*/ 	.word	0x00000320
        /*00bc*/ 	.word	0x000000ff
        /*00c0*/ 	.word	0x00000008
        /*00c4*/ 	.short	0x0100
        /*00c6*/ 	.byte	0x0a
	.zero		1


	//   ....[3]....
        /*00c8*/ 	.word	0x00000330
        /*00cc*/ 	.word	0x000000ff
        /*00d0*/ 	.word	0x00000028
        /*00d4*/ 	.short	0x0100
        /*00d6*/ 	.byte	0x0a
	.zero		1


	//   ....[4]....
        /*00d8*/ 	.word	0x00000340
        /*00dc*/ 	.word	0x000000ff
        /*00e0*/ 	.word	0x00000010
        /*00e4*/ 	.short	0x0100
        /*00e6*/ 	.byte	0x0a
	.zero		1


	//   ....[5]....
        /*00e8*/ 	.word	0x00000350
        /*00ec*/ 	.word	0x000000ff
        /*00f0*/ 	.word	0x00000030
        /*00f4*/ 	.short	0x0100
        /*00f6*/ 	.byte	0x0a
	.zero		1


	//   ....[6]....
        /*00f8*/ 	.word	0x00000360
        /*00fc*/ 	.word	0x000000ff
        /*0100*/ 	.word	0x00000018
        /*0104*/ 	.short	0x0100
        /*0106*/ 	.byte	0x0a
	.zero		1


	//   ....[7]....
        /*0108*/ 	.word	0x00000370
        /*010c*/ 	.word	0x000000ff
        /*0110*/ 	.word	0x00000038
        /*0114*/ 	.short	0x0100
        /*0116*/ 	.byte	0x0a
	.zero		1


	//   ....[8]....
        /*0118*/ 	.word	0x00000840
        /*011c*/ 	.word	0x000000ff
        /*0120*/ 	.word	0x00000070
        /*0124*/ 	.short	0x0100
        /*0126*/ 	.byte	0x0e
	.zero		1


	//   ....[9]....
        /*0128*/ 	.word	0x00000890
        /*012c*/ 	.word	0x000000ff
        /*0130*/ 	.word	0x00000078
        /*0134*/ 	.short	0x0100
        /*0136*/ 	.byte	0x0e
	.zero		1


	//   ....[10]....
        /*0138*/ 	.word	0x000008c0
        /*013c*/ 	.word	0x000000ff
        /*0140*/ 	.word	0x00000050
        /*0144*/ 	.short	0x0100
        /*0146*/ 	.byte	0x0f
	.zero		1


	//   ....[11]....
        /*0148*/ 	.word	0x00000910
        /*014c*/ 	.word	0x000000ff
        /*0150*/ 	.word	0x00000058
        /*0154*/ 	.short	0x0100
        /*0156*/ 	.byte	0x0f
	.zero		1


	//   ....[12]....
        /*0158*/ 	.word	0x00000920
        /*015c*/ 	.word	0x000000ff
        /*0160*/ 	.word	0x00000060
        /*0164*/ 	.short	0x0100
        /*0166*/ 	.byte	0x0f
	.zero		1


	//   ....[13]....
        /*0168*/ 	.word	0x00000930
        /*016c*/ 	.word	0x000000ff
        /*0170*/ 	.word	0x00000068
        /*0174*/ 	.short	0x0100
        /*0176*/ 	.byte	0x0f
	.zero		1


	//   ....[14]....
        /*0178*/ 	.word	0x00001750
        /*017c*/ 	.word	0x0000000f
        /*0180*/ 	.word	0xfffffff8
        /*0184*/ 	.short	0x010a
        /*0186*/ 	.byte	0x3f
	.zero		1


	//   ....[15]....
        /*0188*/ 	.word	0x00001c30
        /*018c*/ 	.word	0x000000ff
        /*0190*/ 	.word	0x00000000
        /*0194*/ 	.short	0x010a
        /*0196*/ 	.byte	0x04
	.zero		1


	//   ....[16]....
        /*0198*/ 	.word	0x00001c70
        /*019c*/ 	.word	0x000000ff
        /*01a0*/ 	.word	0x00000000
        /*01a4*/ 	.short	0x010a
        /*01a6*/ 	.byte	0x04
	.zero		1


	//   ....[17]....
        /*01a8*/ 	.word	0x00002570
        /*01ac*/ 	.word	0x000000ff
        /*01b0*/ 	.word	0x00000000
        /*01b4*/ 	.short	0x010a
        /*01b6*/ 	.byte	0x0f
	.zero		1


	//   ....[18]....
        /*01b8*/ 	.word	0x000025b0
        /*01bc*/ 	.word	0x000000ff
        /*01c0*/ 	.word	0x00000000
        /*01c4*/ 	.short	0x010a
        /*01c6*/ 	.byte	0x0f
	.zero		1


	//   ....[19]....
        /*01c8*/ 	.word	0x00002c20
        /*01cc*/ 	.word	0x00000093
        /*01d0*/ 	.word	0x00000000
        /*01d4*/ 	.short	0x0101
        /*01d6*/ 	.byte	0x3f
	.zero		1


	//   ....[20]....
        /*01d8*/ 	.word	0x00003190
        /*01dc*/ 	.word	0x00000095
        /*01e0*/ 	.word	0x00000000
        /*01e4*/ 	.short	0x0101
        /*01e6*/ 	.byte	0x1f
	.zero		1


	//   ....[21]....
        /*01e8*/ 	.word	0x000032a0
        /*01ec*/ 	.word	0x0000000d
        /*01f0*/ 	.word	0x00000000
        /*01f4*/ 	.short	0x0101
        /*01f6*/ 	.byte	0x3f
	.zero		1


	//   ....[22]....
        /*01f8*/ 	.word	0x00003310
        /*01fc*/ 	.word	0x0000000f
        /*0200*/ 	.word	0x00000008
        /*0204*/ 	.short	0x010a
        /*0206*/ 	.byte	0x3f
	.zero		1


	//   ....[23]....
        /*0208*/ 	.word	0x00007b30
        /*020c*/ 	.word	0x00000010
        /*0210*/ 	.word	0x00000000
        /*0214*/ 	.short	0x0101
        /*0216*/ 	.byte	0x1f
	.zero		1


	//   ....[24]....
        /*0218*/ 	.word	0x000086d0
        /*021c*/ 	.word	0x0000000d
        /*0220*/ 	.word	0x00000020
        /*0224*/ 	.short	0x010a
        /*0226*/ 	.byte	0x3f
	.zero		1


	//   ....[25]....
        /*0228*/ 	.word	0x00008aa0
        /*022c*/ 	.word	0x00000004
        /*0230*/ 	.word	0x00000078
        /*0234*/ 	.short	0x0101
        /*0236*/ 	.byte	0x3f
	.zero		1


	//   ....[26]....
        /*0238*/ 	.word	0x00009210
        /*023c*/ 	.word	0x00000005
        /*0240*/ 	.word	0x00000000
        /*0244*/ 	.short	0x010a
        /*0246*/ 	.byte	0x3f
	.zero		1


	//   ....[27]....
        /*0248*/ 	.word	0x00009290
        /*024c*/ 	.word	0x00000007
        /*0250*/ 	.word	0x00000000
        /*0254*/ 	.short	0x010a
        /*0256*/ 	.byte	0x3f
	.zero		1


	//   ....[28]....
        /*0258*/ 	.word	0x00009320
        /*025c*/ 	.word	0x00000006
        /*0260*/ 	.word	0x00000000
        /*0264*/ 	.short	0x010a
        /*0266*/ 	.byte	0x3f
	.zero		1


	//   ....[29]....
        /*0268*/ 	.word	0x000093b0
        /*026c*/ 	.word	0x00000003
        /*0270*/ 	.word	0x00000000
        /*0274*/ 	.short	0x010a
        /*0276*/ 	.byte	0x3f
	.zero		1


	//   ....[30]....
        /*0278*/ 	.word	0x00009410
        /*027c*/ 	.word	0x0000000f
        /*0280*/ 	.word	0xfffffff8
        /*0284*/ 	.short	0x010a
        /*0286*/ 	.byte	0x3f
	.zero		1


	//   ....[31]....
        /*0288*/ 	.word	0x00009470
        /*028c*/ 	.word	0x0000000d
        /*0290*/ 	.word	0x00000000
        /*0294*/ 	.short	0x010a
        /*0296*/ 	.byte	0x3f
	.zero		1


	//   ....[32]....
        /*0298*/ 	.word	0x000094d0
        /*029c*/ 	.word	0x00000093
        /*02a0*/ 	.word	0x00000000
        /*02a4*/ 	.short	0x010a
        /*02a6*/ 	.byte	0x3f
	.zero		1


	//   ....[33]....
        /*02a8*/ 	.word	0x00009520
        /*02ac*/ 	.word	0x0000000f
        /*02b0*/ 	.word	0x00000008
        /*02b4*/ 	.short	0x010a
        /*02b6*/ 	.byte	0x3f
	.zero		1


	//   ....[34]....
        /*02b8*/ 	.word	0x000095f0
        /*02bc*/ 	.word	0x0000000d
        /*02c0*/ 	.word	0x00000020
        /*02c4*/ 	.short	0x010a
        /*02c6*/ 	.byte	0x3f
	.zero		1


	//   ....[35]....
        /*02c8*/ 	.word	0x000096d0
        /*02cc*/ 	.word	0x00000005
        /*02d0*/ 	.word	0x00000000
        /*02d4*/ 	.short	0x010a
        /*02d6*/ 	.byte	0x3f
	.zero		1


	//   ....[36]....
        /*02d8*/ 	.word	0x00009720
        /*02dc*/ 	.word	0x00000007
        /*02e0*/ 	.word	0x00000000
        /*02e4*/ 	.short	0x010a
        /*02e6*/ 	.byte	0x3f
	.zero		1


	//   ....[37]....
        /*02e8*/ 	.word	0x00009770
        /*02ec*/ 	.word	0x00000006
        /*02f0*/ 	.word	0x00000000
        /*02f4*/ 	.short	0x010a
        /*02f6*/ 	.byte	0x3f
	.zero		1


	//----- nvinfo : EIATTR_NUM_MBARRIERS
	.align		4
.L_28:
        /*02f8*/ 	.byte	0x03, 0x38
        /*02fa*/ 	.short	0x000e


	//----- nvinfo : EIATTR_EXIT_INSTR_OFFSETS
	.align		4
        /*02fc*/ 	.byte	0x04, 0x1c
        /*02fe*/ 	.short	(.L_30 - .L_29)


	//   ....[0]....
.L_29:
        /*0300*/ 	.word	0x00001440


	//   ....[1]....
        /*0304*/ 	.word	0x000014a0


	//   ....[2]....
        /*0308*/ 	.word	0x000082e0


	//   ....[3]....
        /*030c*/ 	.word	0x00008310


	//   ....[4]....
        /*0310*/ 	.word	0x00009400


	//----- nvinfo : EIATTR_MAX_THREADS
	.align		4
.L_30:
        /*0314*/ 	.byte	0x04, 0x05
        /*0316*/ 	.short	(.L_32 - .L_31)
.L_31:
        /*0318*/ 	.word	0x00000180
        /*031c*/ 	.word	0x00000001
        /*0320*/ 	.word	0x00000001


	//----- nvinfo : EIATTR_CRS_STACK_SIZE
	.align		4
.L_32:
        /*0324*/ 	.byte	0x04, 0x1e
        /*0326*/ 	.short	(.L_34 - .L_33)
.L_33:
        /*0328*/ 	.word	0x00000000


	//----- nvinfo : EIATTR_CBANK_PARAM_SIZE
	.align		4
.L_34:
        /*032c*/ 	.byte	0x03, 0x19
        /*032e*/ 	.short	0x0470


	//----- nvinfo : EIATTR_PARAM_CBANK
	.align		4
        /*0330*/ 	.byte	0x04, 0x0a
        /*0332*/ 	.short	(.L_36 - .L_35)
	.align		4
.L_35:
        /*0334*/ 	.word	index@(.nv.constant0._ZN7cutlass13device_kernelINS_4gemm6kernel13GemmUniversalIN4cute5tupleIJiiiiEEENS1_10collective13CollectiveMmaINS1_37MainloopSm90TmaGmmaWarpSpecializedFP8ILi4ENS5_IJNS4_1CILi2EEESB_NSA_ILi1EEEEEENS1_32KernelTmaWarpSpecializedPingpongEEENS5_IJNSA_ILi64EEENSA_ILi128EEESG_EEENS_12float_e5m2_tENS5_IJlSC_lEEESJ_SK_NS4_8TiledMMAINS4_8MMA_AtomIJNS4_4SM904GMMA31MMA_64x128x32_F32E5M2E5M2_SS_TNILNSO_7ScaleInE1ELSQ_1EEEEEENS4_6LayoutINS5_IJSC_SC_SC_EEENS5_IJNSA_ILi0EEESV_SV_EEEEENS5_IJNS4_10UnderscoreESY_SY_EEEEENS4_23SM90_TMA_LOAD_MULTICASTENS4_14ComposedLayoutINS4_7SwizzleILi2ELi4ELi3EEENS4_18smem_ptr_flag_bitsILi8EEENST_INS5_IJNSA_ILi8EEESG_EEENS5_IJSG_SC_EEEEEEEvNS4_8identityES11_S1B_vS1C_EENS_8epilogue10collective6detail29Sm90TmaWarpSpecializedAdapterINS1F_15DefaultEpilogueISJ_SK_SK_NS1E_6thread17LinearCombinationISJ_Li1EffLNS1J_9ScaleType4KindE0ELNS_15FloatRoundStyleE2ESJ_EENS1_15EpilogueDefaultEEEEEvvEEEEvNT_6ParamsE)
        /*0338*/ 	.short	0x0210
        /*033a*/ 	.short	0x0470


	//----- nvinfo : EIATTR_SW_WAR
	.align		4
.L_36:
        /*033c*/ 	.byte	0x04, 0x36
        /*033e*/ 	.short	(.L_38 - .L_37)
.L_37:
        /*0340*/ 	.word	0x00000008
.L_38:


//--------------------- .nv.callgraph             --------------------------
	.section	.nv.callgraph,"",@"SHT_CUDA_CALLGRAPH"
	.align	4
	.sectionentsize	8
	.align		4
        /*0000*/ 	.word	0x00000000
	.align		4
        /*0004*/ 	.word	0xffffffff
	.align		4
        /*0008*/ 	.word	0x00000000
	.align		4
        /*000c*/ 	.word	0xfffffffe
	.align		4
        /*0010*/ 	.word	0x00000000
	.align		4
        /*0014*/ 	.word	0xfffffffd
	.align		4
        /*0018*/ 	.word	0x00000000
	.align		4
        /*001c*/ 	.word	0xfffffffc


//--------------------- .nv.constant4             --------------------------
	.section	.nv.constant4,"a",@progbits
	.align	8
	.align		8
.nv.constant4:
        /*0000*/ 	.dword	_ZN39_INTERNAL_115213b4_4_k_cu_fae5500d_53744cuda3std3__45__cpo5beginE
	.align		8
        /*0008*/ 	.dword	_ZN39_INTERNAL_115213b4_4_k_cu_fae5500d_53744cuda3std3__45__cpo3endE
	.align		8
        /*0010*/ 	.dword	_ZN39_INTERNAL_115213b4_4_k_cu_fae5500d_53744cuda3std3__45__cpo6cbeginE
	.align		8
        /*0018*/ 	.dword	_ZN39_INTERNAL_115213b4_4_k_cu_fae5500d_53744cuda3std3__45__cpo4cendE
	.align		8
        /*0020*/ 	.dword	_ZN39_INTERNAL_115213b4_4_k_cu_fae5500d_53744cuda3std3__441_GLOBAL__N__115213b4_4_k_cu_fae5500d_53746ignoreE
	.align		8
        /*0028*/ 	.dword	_ZN39_INTERNAL_115213b4_4_k_cu_fae5500d_53744cuda3std3__419piecewise_constructE
	.align		8
        /*0030*/ 	.dword	_ZN39_INTERNAL_115213b4_4_k_cu_fae5500d_53744cuda3std3__48in_placeE
	.align		8
        /*0038*/ 	.dword	_ZN39_INTERNAL_115213b4_4_k_cu_fae5500d_53744cuda3std6ranges3__45__cpo4swapE
	.align		8
        /*0040*/ 	.dword	_ZN39_INTERNAL_115213b4_4_k_cu_fae5500d_53744cuda3std6ranges3__45__cpo9iter_moveE
	.align		8
        /*0048*/ 	.dword	_ZN39_INTERNAL_115213b4_4_k_cu_fae5500d_53744cute7productE
	.align		8
        /*0050*/ 	.dword	_ZN39_INTERNAL_115213b4_4_k_cu_fae5500d_53744cute1_E


//--------------------- .text._ZN7cutlass13device_kernelINS_4gemm6kernel13GemmUniversalIN4cute5tupleIJiiiiEEENS1_10collective13CollectiveMmaINS1_37MainloopSm90TmaGmmaWarpSpecializedFP8ILi4ENS5_IJNS4_1CILi2EEESB_NSA_ILi1EEEEEENS1_32KernelTmaWarpSpecializedPingpongEEENS5_IJNSA_ILi64EEENSA_ILi128EEESG_EEENS_12float_e5m2_tENS5_IJlSC_lEEESJ_SK_NS4_8TiledMMAINS4_8MMA_AtomIJNS4_4SM904GMMA31MMA_64x128x32_F32E5M2E5M2_SS_TNILNSO_7ScaleInE1ELSQ_1EEEEEENS4_6LayoutINS5_IJSC_SC_SC_EEENS5_IJNSA_ILi0EEESV_SV_EEEEENS5_IJNS4_10UnderscoreESY_SY_EEEEENS4_23SM90_TMA_LOAD_MULTICASTENS4_14ComposedLayoutINS4_7SwizzleILi2ELi4ELi3EEENS4_18smem_ptr_flag_bitsILi8EEENST_INS5_IJNSA_ILi8EEESG_EEENS5_IJSG_SC_EEEEEEEvNS4_8identityES11_S1B_vS1C_EENS_8epilogue10collective6detail29Sm90TmaWarpSpecializedAdapterINS1F_15DefaultEpilogueISJ_SK_SK_NS1E_6thread17LinearCombinationISJ_Li1EffLNS1J_9ScaleType4KindE0ELNS_15FloatRoundStyleE2ESJ_EENS1_15EpilogueDefaultEEEEEvvEEEEvNT_6ParamsE --------------------------
	.section	.text._ZN7cutlass13device_kernelINS_4gemm6kernel13GemmUniversalIN4cute5tupleIJiiiiEEENS1_10collective13CollectiveMmaINS1_37MainloopSm90TmaGmmaWarpSpecializedFP8ILi4ENS5_IJNS4_1CILi2EEESB_NSA_ILi1EEEEEENS1_32KernelTmaWarpSpecializedPingpongEEENS5_IJNSA_ILi64EEENSA_ILi128EEESG_EEENS_12float_e5m2_tENS5_IJlSC_lEEESJ_SK_NS4_8TiledMMAINS4_8MMA_AtomIJNS4_4SM904GMMA31MMA_64x128x32_F32E5M2E5M2_SS_TNILNSO_7ScaleInE1ELSQ_1EEEEEENS4_6LayoutINS5_IJSC_SC_SC_EEENS5_IJNSA_ILi0EEESV_SV_EEEEENS5_IJNS4_10UnderscoreESY_SY_EEEEENS4_23SM90_TMA_LOAD_MULTICASTENS4_14ComposedLayoutINS4_7SwizzleILi2ELi4ELi3EEENS4_18smem_ptr_flag_bitsILi8EEENST_INS5_IJNSA_ILi8EEESG_EEENS5_IJSG_SC_EEEEEEEvNS4_8identityES11_S1B_vS1C_EENS_8epilogue10collective6detail29Sm90TmaWarpSpecializedAdapterINS1F_15DefaultEpilogueISJ_SK_SK_NS1E_6thread17LinearCombinationISJ_Li1EffLNS1J_9ScaleType4KindE0ELNS_15FloatRoundStyleE2ESJ_EENS1_15EpilogueDefaultEEEEEvvEEEEvNT_6ParamsE,"ax",@progbits
	.align	128
.text._ZN7cutlass13device_kernelINS_4gemm6kernel13GemmUniversalIN4cute5tupleIJiiiiEEENS1_10collective13CollectiveMmaINS1_37MainloopSm90TmaGmmaWarpSpecializedFP8ILi4ENS5_IJNS4_1CILi2EEESB_NSA_ILi1EEEEEENS1_32KernelTmaWarpSpecializedPingpongEEENS5_IJNSA_ILi64EEENSA_ILi128EEESG_EEENS_12float_e5m2_tENS5_IJlSC_lEEESJ_SK_NS4_8TiledMMAINS4_8MMA_AtomIJNS4_4SM904GMMA31MMA_64x128x32_F32E5M2E5M2_SS_TNILNSO_7ScaleInE1ELSQ_1EEEEEENS4_6LayoutINS5_IJSC_SC_SC_EEENS5_IJNSA_ILi0EEESV_SV_EEEEENS5_IJNS4_10UnderscoreESY_SY_EEEEENS4_23SM90_TMA_LOAD_MULTICASTENS4_14ComposedLayoutINS4_7SwizzleILi2ELi4ELi3EEENS4_18smem_ptr_flag_bitsILi8EEENST_INS5_IJNSA_ILi8EEESG_EEENS5_IJSG_SC_EEEEEEEvNS4_8identityES11_S1B_vS1C_EENS_8epilogue10collective6detail29Sm90TmaWarpSpecializedAdapterINS1F_15DefaultEpilogueISJ_SK_SK_NS1E_6thread17LinearCombinationISJ_Li1EffLNS1J_9ScaleType4KindE0ELNS_15FloatRoundStyleE2ESJ_EENS1_15EpilogueDefaultEEEEEvvEEEEvNT_6ParamsE:
        .type           _ZN7cutlass13device_kernelINS_4gemm6kernel13GemmUniversalIN4cute5tupleIJiiiiEEENS1_10collective13CollectiveMmaINS1_37MainloopSm90TmaGmmaWarpSpecializedFP8ILi4ENS5_IJNS4_1CILi2EEESB_NSA_ILi1EEEEEENS1_32KernelTmaWarpSpecializedPingpongEEENS5_IJNSA_ILi64EEENSA_ILi128EEESG_EEENS_12float_e5m2_tENS5_IJlSC_lEEESJ_SK_NS4_8TiledMMAINS4_8MMA_AtomIJNS4_4SM904GMMA31MMA_64x128x32_F32E5M2E5M2_SS_TNILNSO_7ScaleInE1ELSQ_1EEEEEENS4_6LayoutINS5_IJSC_SC_SC_EEENS5_IJNSA_ILi0EEESV_SV_EEEEENS5_IJNS4_10UnderscoreESY_SY_EEEEENS4_23SM90_TMA_LOAD_MULTICASTENS4_14ComposedLayoutINS4_7SwizzleILi2ELi4ELi3EEENS4_18smem_ptr_flag_bitsILi8EEENST_INS5_IJNSA_ILi8EEESG_EEENS5_IJSG_SC_EEEEEEEvNS4_8identityES11_S1B_vS1C_EENS_8epilogue10collective6detail29Sm90TmaWarpSpecializedAdapterINS1F_15DefaultEpilogueISJ_SK_SK_NS1E_6thread17LinearCombinationISJ_Li1EffLNS1J_9ScaleType4KindE0ELNS_15FloatRoundStyleE2ESJ_EENS1_15EpilogueDefaultEEEEEvvEEEEvNT_6ParamsE,@function
        .size           _ZN7cutlass13device_kernelINS_4gemm6kernel13GemmUniversalIN4cute5tupleIJiiiiEEENS1_10collective13CollectiveMmaINS1_37MainloopSm90TmaGmmaWarpSpecializedFP8ILi4ENS5_IJNS4_1CILi2EEESB_NSA_ILi1EEEEEENS1_32KernelTmaWarpSpecializedPingpongEEENS5_IJNSA_ILi64EEENSA_ILi128EEESG_EEENS_12float_e5m2_tENS5_IJlSC_lEEESJ_SK_NS4_8TiledMMAINS4_8MMA_AtomIJNS4_4SM904GMMA31MMA_64x128x32_F32E5M2E5M2_SS_TNILNSO_7ScaleInE1ELSQ_1EEEEEENS4_6LayoutINS5_IJSC_SC_SC_EEENS5_IJNSA_ILi0EEESV_SV_EEEEENS5_IJNS4_10UnderscoreESY_SY_EEEEENS4_23SM90_TMA_LOAD_MULTICASTENS4_14ComposedLayoutINS4_7SwizzleILi2ELi4ELi3EEENS4_18smem_ptr_flag_bitsILi8EEENST_INS5_IJNSA_ILi8EEESG_EEENS5_IJSG_SC_EEEEEEEvNS4_8identityES11_S1B_vS1C_EENS_8epilogue10collective6detail29Sm90TmaWarpSpecializedAdapterINS1F_15DefaultEpilogueISJ_SK_SK_NS1E_6thread17LinearCombinationISJ_Li1EffLNS1J_9ScaleType4KindE0ELNS_15FloatRoundStyleE2ESJ_EENS1_15EpilogueDefaultEEEEEvvEEEEvNT_6ParamsE,(.L_x_207 - _ZN7cutlass13device_kernelINS_4gemm6kernel13GemmUniversalIN4cute5tupleIJiiiiEEENS1_10collective13CollectiveMmaINS1_37MainloopSm90TmaGmmaWarpSpecializedFP8ILi4ENS5_IJNS4_1CILi2EEESB_NSA_ILi1EEEEEENS1_32KernelTmaWarpSpecializedPingpongEEENS5_IJNSA_ILi64EEENSA_ILi128EEESG_EEENS_12float_e5m2_tENS5_IJlSC_lEEESJ_SK_NS4_8TiledMMAINS4_8MMA_AtomIJNS4_4SM904GMMA31MMA_64x128x32_F32E5M2E5M2_SS_TNILNSO_7ScaleInE1ELSQ_1EEEEEENS4_6LayoutINS5_IJSC_SC_SC_EEENS5_IJNSA_ILi0EEESV_SV_EEEEENS5_IJNS4_10UnderscoreESY_SY_EEEEENS4_23SM90_TMA_LOAD_MULTICASTENS4_14ComposedLayoutINS4_7SwizzleILi2ELi4ELi3EEENS4_18smem_ptr_flag_bitsILi8EEENST_INS5_IJNSA_ILi8EEESG_EEENS5_IJSG_SC_EEEEEEEvNS4_8identityES11_S1B_vS1C_EENS_8epilogue10collective6detail29Sm90TmaWarpSpecializedAdapterINS1F_15DefaultEpilogueISJ_SK_SK_NS1E_6thread17LinearCombinationISJ_Li1EffLNS1J_9ScaleType4KindE0ELNS_15FloatRoundStyleE2ESJ_EENS1_15EpilogueDefaultEEEEEvvEEEEvNT_6ParamsE)
        .other          _ZN7cutlass13device_kernelINS_4gemm6kernel13GemmUniversalIN4cute5tupleIJiiiiEEENS1_10collective13CollectiveMmaINS1_37MainloopSm90TmaGmmaWarpSpecializedFP8ILi4ENS5_IJNS4_1CILi2EEESB_NSA_ILi1EEEEEENS1_32KernelTmaWarpSpecializedPingpongEEENS5_IJNSA_ILi64EEENSA_ILi128EEESG_EEENS_12float_e5m2_tENS5_IJlSC_lEEESJ_SK_NS4_8TiledMMAINS4_8MMA_AtomIJNS4_4SM904GMMA31MMA_64x128x32_F32E5M2E5M2_SS_TNILNSO_7ScaleInE1ELSQ_1EEEEEENS4_6LayoutINS5_IJSC_SC_SC_EEENS5_IJNSA_ILi0EEESV_SV_EEEEENS5_IJNS4_10UnderscoreESY_SY_EEEEENS4_23SM90_TMA_LOAD_MULTICASTENS4_14ComposedLayoutINS4_7SwizzleILi2ELi4ELi3EEENS4_18smem_ptr_flag_bitsILi8EEENST_INS5_IJNSA_ILi8EEESG_EEENS5_IJSG_SC_EEEEEEEvNS4_8identityES11_S1B_vS1C_EENS_8epilogue10collective6detail29Sm90TmaWarpSpecializedAdapterINS1F_15DefaultEpilogueISJ_SK_SK_NS1E_6thread17LinearCombinationISJ_Li1EffLNS1J_9ScaleType4KindE0ELNS_15FloatRoundStyleE2ESJ_EENS1_15EpilogueDefaultEEEEEvvEEEEvNT_6ParamsE,@"STO_CUDA_ENTRY STV_DEFAULT"
_ZN7cutlass13device_kernelINS_4gemm6kernel13GemmUniversalIN4cute5tupleIJiiiiEEENS1_10collective13CollectiveMmaINS1_37MainloopSm90TmaGmmaWarpSpecializedFP8ILi4ENS5_IJNS4_1CILi2EEESB_NSA_ILi1EEEEEENS1_32KernelTmaWarpSpecializedPingpongEEENS5_IJNSA_ILi64EEENSA_ILi128EEESG_EEENS_12float_e5m2_tENS5_IJlSC_lEEESJ_SK_NS4_8TiledMMAINS4_8MMA_AtomIJNS4_4SM904GMMA31MMA_64x128x32_F32E5M2E5M2_SS_TNILNSO_7ScaleInE1ELSQ_1EEEEEENS4_6LayoutINS5_IJSC_SC_SC_EEENS5_IJNSA_ILi0EEESV_SV_EEEEENS5_IJNS4_10UnderscoreESY_SY_EEEEENS4_23SM90_TMA_LOAD_MULTICASTENS4_14ComposedLayoutINS4_7SwizzleILi2ELi4ELi3EEENS4_18smem_ptr_flag_bitsILi8EEENST_INS5_IJNSA_ILi8EEESG_EEENS5_IJSG_SC_EEEEEEEvNS4_8identityES11_S1B_vS1C_EENS_8epilogue10collective6detail29Sm90TmaWarpSpecializedAdapterINS1F_15DefaultEpilogueISJ_SK_SK_NS1E_6thread17LinearCombinationISJ_Li1EffLNS1J_9ScaleType4KindE0ELNS_15FloatRoundStyleE2ESJ_EENS1_15EpilogueDefaultEEEEEvvEEEEvNT_6ParamsE:
[----:B------:R-:W-:Y:S01]  /*0000*/  LDC R1, c[0x0][0x28] ;  /* 0x00000a00ff017b82 */ /* 0x000fe20000000800 */
[----:B------:R-:W0:Y:S01]  /*0010*/  S2R R8, SR_TID.X ;  /* 0x0000000000087919 */ /* 0x000e220000002100 */
[----:B------:R-:W-:Y:S01]  /*0020*/  ELECT P0, URZ, PT ;  /* 0x00000000003f782f */ /* 0x000fe20003800000 */
[----:B------:R-:W-:Y:S01]  /*0030*/  BSSY B0, `(.L_x_0) ;  /* 0x0000014000007945 */ /* 0x000fe20003800000 */
[----:B0-----:R-:W-:-:S05]  /*0040*/  SHF.R.U32.HI R0, RZ, 0x5, R8 ;  /* 0x00000005ff007819 */ /* 0x001fca0000011608 */
[----:B------:R-:W0:Y:S02]  /*0050*/  SHFL.IDX PT, R2, R0, RZ, 0x1f ;  /* 0x00001fff00027589 */ /* 0x000e2400000e0000 */
[----:B0-----:R-:W-:Y:S02]  /*0060*/  R2UR UR6, R2 ;  /* 0x00000000020672ca */ /* 0x001fe400000e0000 */
[----:B------:R-:W-:-:S05]  /*0070*/  SHF.R.U32.HI R2, RZ, 0x7, R8 ;  /* 0x00000007ff027819 */ /* 0x000fca0000011608 */
[----:B------:R0:W1:Y:S06]  /*0080*/  SHFL.IDX PT, R3, R2, RZ, 0x1f ;  /* 0x00001fff02037589 */ /* 0x00006c00000e0000 */
[----:B------:R-:W-:Y:S02]  /*0090*/  USHF.R.S32.HI UR4, URZ, 0x1f, UR6 ;  /* 0x0000001f3f047899 */ /* 0x000fe40008011406 */
[----:B------:R-:W-:Y:S02]  /*00a0*/  ISETP.NE.OR P0, PT, RZ, UR6, !P0 ;  /* 0x00000006ff007c0c */ /* 0x000fe4000c705670 */
[----:B------:R-:W-:-:S04]  /*00b0*/  ULEA.HI UR4, UR4, UR6, URZ, 0x2 ;  /* 0x0000000604047291 */ /* 0x000fc8000f8f103f */
[----:B------:R-:W-:-:S04]  /*00c0*/  ULOP3.LUT UR4, UR4, 0xfffffffc, URZ, 0xc0, !UPT ;  /* 0xfffffffc04047892 */ /* 0x000fc8000f8ec03f */
[----:B------:R-:W-:-:S03]  /*00d0*/  UIADD3 UR6, UR6, -UR4, URZ ;  /* 0x8000000406067290 */ /* 0x000fc6000fffe03f */
[----:B0-----:R-:W-:Y:S09]  /*00e0*/  @P0 BRA `(.L_x_1) ;  /* 0x0000000000200947 */ /* 0x001ff20003800000 */
[----:B------:R-:W-:Y:S02]  /*00f0*/  ULDC.64 UR4, c[0x0][0x198] ;  /* 0x0000660000047ab9 */ /* 0x000fe40000000a00 */
[----:B------:R-:W-:Y:S02]  /*0100*/  UIADD3 UR8, UP0, UR4, 0xf0, URZ ;  /* 0x000000f004087890 */ /* 0x000fe4000ff1e03f */
[----:B------:R-:W-:Y:S02]  /*0110*/  UIADD3 UR4, UP1, UR4, 0x1f0, URZ ;  /* 0x000001f004047890 */ /* 0x000fe4000ff3e03f */
[----:B------:R-:W-:Y:S02]  /*0120*/  UIADD3.X UR9, URZ, UR5, URZ, UP0, !UPT ;  /* 0x000000053f097290 */ /* 0x000fe400087fe43f */
[----:B------:R-:W-:-:S07]  /*0130*/  UIADD3.X UR5, URZ, UR5, URZ, UP1, !UPT ;  /* 0x000000053f057290 */ /* 0x000fce0008ffe43f */
[----:B------:R0:W-:Y:S02]  /*0140*/  UTMACCTL.PF [UR8] ;  /* 0x00000000080079b9 */ /* 0x0001e40008040000 */
[----:B------:R0:W-:Y:S02]  /*0150*/  UTMACCTL.PF [UR4] ;  /* 0x00000000040079b9 */ /* 0x0001e40008040000 */
[----:B0-----:R-:W-:Y:S01]  /*0160*/  NOP ;  /* 0x0000000000007918 */ /* 0x001fe20000000000 */
.L_x_1:
[----:B------:R-:W-:Y:S05]  /*0170*/  BSYNC B0 ;  /* 0x0000000000007941 */ /* 0x000fea0003800000 */
.L_x_0:
[----:B------:R-:W0:Y:S01]  /*0180*/  SHFL.IDX PT, R4, R0, RZ, 0x1f ;  /* 0x00001fff00047589 */ /* 0x000e2200000e0000 */
[----:B-1----:R-:W-:Y:S01]  /*0190*/  R2UR UR17, R3 ;  /* 0x00000000031172ca */ /* 0x002fe200000e0000 */
[----:B------:R-:W-:-:S04]  /*01a0*/  UISETP.NE.AND UP0, UPT, UR6, 0x3, UPT ;  /* 0x000000030600788c */ /* 0x000fc8000bf05270 */
[----:B------:R-:W-:-:S08]  /*01b0*/  UISETP.EQ.OR UP0, UPT, UR6, URZ, !UP0 ;  /* 0x0000003f0600728c */ /* 0x000fd0000c702670 */
[----:B------:R-:W-:Y:S02]  /*01c0*/  UIADD3 UR18, UR17, -0x1, URZ ;  /* 0xffffffff11127890 */ /* 0x000fe4000fffe03f */
[----:B------:R-:W-:Y:S02]  /*01d0*/  UISETP.EQ.AND UP0, UPT, UR17, URZ, UP0 ;  /* 0x0000003f1100728c */ /* 0x000fe40008702270 */
[----:B------:R-:W-:Y:S02]  /*01e0*/  UISETP.GE.U32.AND UP1, UPT, UR18, 0x2, UPT ;  /* 0x000000021200788c */ /* 0x000fe4000bf26070 */
[----:B------:R-:W-:Y:S01]  /*01f0*/  USEL UR7, URZ, 0x1, !UP0 ;  /* 0x000000013f077887 */ /* 0x000fe2000c000000 */
[----:B0-----:R-:W-:-:S03]  /*0200*/  ISETP.NE.AND P0, PT, R4, RZ, PT ;  /* 0x000000ff0400720c */ /* 0x001fc60003f05270 */
[----:B------:R-:W-:-:S10]  /*0210*/  USEL UR7, UR7, 0x2, UP1 ;  /* 0x0000000207077887 */ /* 0x000fd40008800000 */
[----:B------:R-:W-:Y:S05]  /*0220*/  @P0 BRA `(.L_x_2) ;  /* 0x0000000000580947 */ /* 0x000fea0003800000 */
[----:B------:R-:W0:Y:S01]  /*0230*/  S2UR UR10, SR_CgaCtaId ;  /* 0x00000000000a79c3 */ /* 0x000e220000008800 */
[----:B------:R-:W-:Y:S01]  /*0240*/  UMOV UR4, 0x400 ;  /* 0x0000040000047882 */ /* 0x000fe20000000000 */
[----:B------:R-:W-:Y:S01]  /*0250*/  UMOV UR5, 0x1 ;  /* 0x0000000100057882 */ /* 0x000fe20000000000 */
[----:B------:R-:W-:Y:S01]  /*0260*/  UMOV UR8, 0x3 ;  /* 0x0000000300087882 */ /* 0x000fe20000000000 */
[----:B------:R-:W-:Y:S01]  /*0270*/  ELECT P0, URZ, PT ;  /* 0x00000000003f782f */ /* 0x000fe20003800000 */
[----:B------:R-:W-:-:S04]  /*0280*/  UIADD3 UR8, -UR8, 0x100000, URZ ;  /* 0x0010000008087890 */ /* 0x000fc8000fffe13f */
[----:B------:R-:W-:Y:S02]  /*0290*/  USHF.L.U32 UR9, UR8, 0xb, URZ ;  /* 0x0000000b08097899 */ /* 0x000fe4000800063f */
[----:B------:R-:W-:Y:S02]  /*02a0*/  USHF.L.U32 UR8, UR8, 0x1, URZ ;  /* 0x0000000108087899 */ /* 0x000fe4000800063f */
[----:B0-----:R-:W-:Y:S02]  /*02b0*/  ULEA UR10, UR10, UR4, 0x18 ;  /* 0x000000040a0a7291 */ /* 0x001fe4000f8ec03f */
[----:B------:R-:W-:-:S04]  /*02c0*/  UIADD3 UR4, -UR5, 0x100000, URZ ;  /* 0x0010000005047890 */ /* 0x000fc8000fffe13f */
[----:B------:R-:W-:Y:S02]  /*02d0*/  USHF.L.U32 UR5, UR4, 0xb, URZ ;  /* 0x0000000b04057899 */ /* 0x000fe4000800063f */
[----:B------:R-:W-:Y:S01]  /*02e0*/  USHF.L.U32 UR4, UR4, 0x1, URZ ;  /* 0x0000000104047899 */ /* 0x000fe2000800063f */
[----:B------:R-:W0:Y:S11]  /*02f0*/  FENCE.VIEW.ASYNC.S ;  /* 0x00000000000073c6 */ /* 0x000e360000000000 */
[----:B0-----:R0:W1:Y:S01]  /*0300*/  SYNCS.EXCH.64 URZ, [UR10], UR4 ;  /* 0x000000040a3f75b2 */ /* 0x0010620008000100 */
[----:B------:R0:W2:Y:S01]  /*0310*/  SYNCS.EXCH.64 URZ, [UR10+0x20], UR8 ;  /* 0x000020080a3f75b2 */ /* 0x0000a20008000100 */
[----:B------:R0:W3:Y:S01]  /*0320*/  SYNCS.EXCH.64 URZ, [UR10+0x8], UR4 ;  /* 0x000008040a3f75b2 */ /* 0x0000e20008000100 */
[----:B------:R0:W4:Y:S01]  /*0330*/  SYNCS.EXCH.64 URZ, [UR10+0x28], UR8 ;  /* 0x000028080a3f75b2 */ /* 0x0001220008000100 */
[----:B------:R0:W0:Y:S01]  /*0340*/  SYNCS.EXCH.64 URZ, [UR10+0x10], UR4 ;  /* 0x000010040a3f75b2 */ /* 0x0000220008000100 */
[----:B------:R0:W0:Y:S01]  /*0350*/  SYNCS.EXCH.64 URZ, [UR10+0x30], UR8 ;  /* 0x000030080a3f75b2 */ /* 0x0000220008000100 */
[----:B------:R0:W0:Y:S01]  /*0360*/  SYNCS.EXCH.64 URZ, [UR10+0x18], UR4 ;  /* 0x000018040a3f75b2 */ /* 0x0000220008000100 */
[----:B------:R0:W0:Y:S01]  /*0370*/  SYNCS.EXCH.64 URZ, [UR10+0x38], UR8 ;  /* 0x000038080a3f75b2 */ /* 0x0000220008000100 */
[----:B------:R-:W-:Y:S01]  /*0380*/  NOP ;  /* 0x0000000000007918 */ /* 0x000fe20000000000 */
.L_x_2:
[----:B------:R-:W5:Y:S01]  /*0390*/  S2UR UR11, SR_CTAID.X ;  /* 0x00000000000b79c3 */ /* 0x000f620000002500 */
[----:B------:R-:W1:Y:S01]  /*03a0*/  SHFL.IDX PT, R5, R0, RZ, 0x1f ;  /* 0x00001fff00057589 */ /* 0x000e6200000e0000 */
[----:B------:R-:W-:Y:S02]  /*03b0*/  SHF.R.S32.HI R3, RZ, 0x1f, R8 ;  /* 0x0000001fff037819 */ /* 0x000fe40000011408 */
[----:B------:R-:W-:Y:S01]  /*03c0*/  ELECT P0, URZ, PT ;  /* 0x00000000003f782f */ /* 0x000fe20003800000 */
[----:B------:R-:W-:Y:S01]  /*03d0*/  NOP ;  /* 0x0000000000007918 */ /* 0x000fe20000000000 */
[----:B------:R2:W3:Y:S01]  /*03e0*/  SHFL.IDX PT, R6, R0, RZ, 0x1f ;  /* 0x00001fff00067589 */ /* 0x0004e200000e0000 */
[----:B------:R-:W-:Y:S01]  /*03f0*/  LEA.HI R3, R3, R8, RZ, 0x7 ;  /* 0x0000000803037211 */ /* 0x000fe200078f38ff */
[----:B0-----:R-:W-:Y:S01]  /*0400*/  ULDC UR4, c[0x0][0x150] ;  /* 0x0000540000047ab9 */ /* 0x001fe20000000800 */
[----:B------:R-:W0:Y:S01]  /*0410*/  S2UR UR9, SR_CTAID.Y ;  /* 0x00000000000979c3 */ /* 0x000e220000002600 */
[----:B------:R-:W-:-:S02]  /*0420*/  ELECT P1, URZ, PT ;  /* 0x00000000003f782f */ /* 0x000fc40003820000 */
[----:B------:R-:W-:Y:S01]  /*0430*/  LOP3.LUT R3, R3, 0xffffff80, RZ, 0xc0, !PT ;  /* 0xffffff8003037812 */ /* 0x000fe200078ec0ff */
[----:B------:R-:W-:Y:S01]  /*0440*/  ULDC UR8, c[0x0][0x144] ;  /* 0x0000510000087ab9 */ /* 0x000fe20000000800 */
[----:B------:R-:W-:Y:S01]  /*0450*/  UMOV UR20, 0x80 ;  /* 0x0000008000147882 */ /* 0x000fe20000000000 */
[----:B------:R-:W-:Y:S01]  /*0460*/  NOP ;  /* 0x0000000000007918 */ /* 0x000fe20000000000 */
[----:B------:R-:W-:Y:S01]  /*0470*/  ULDC UR19, c[0x0][0x148] ;  /* 0x0000520000137ab9 */ /* 0x000fe20000000800 */
[----:B------:R-:W-:Y:S01]  /*0480*/  IMAD.IADD R9, R8, 0x1, -R3 ;  /* 0x0000000108097824 */ /* 0x000fe200078e0a03 */
[----:B------:R0:W0:Y:S01]  /*0490*/  SHFL.IDX PT, R15, R2, RZ, 0x1f ;  /* 0x00001fff020f7589 */ /* 0x00002200000e0000 */
[----:B------:R-:W-:-:S03]  /*04a0*/  ISETP.NE.AND P2, PT, RZ, UR17, PT ;  /* 0x00000011ff007c0c */ /* 0x000fc6000bf45270 */
[----:B------:R-:W-:Y:S02]  /*04b0*/  SHF.R.S32.HI R12, RZ, 0x1f, R9 ;  /* 0x0000001fff0c7819 */ /* 0x000fe40000011409 */
[----:B-----5:R-:W-:Y:S02]  /*04c0*/  I2FP.F32.U32 R7, UR11 ;  /* 0x0000000b00077c45 */ /* 0x020fe40008201000 */
[----:B------:R-:W-:Y:S02]  /*04d0*/  LEA.HI R3, R12, R9, RZ, 0x3 ;  /* 0x000000090c037211 */ /* 0x000fe400078f18ff */
[----:B-1----:R-:W-:Y:S01]  /*04e0*/  ISETP.NE.OR P0, PT, R5, RZ, !P0 ;  /* 0x000000ff0500720c */ /* 0x002fe20004705670 */
[----:B------:R-:W-:Y:S01]  /*04f0*/  FMUL R7, R7, UR4 ;  /* 0x0000000407077c20 */ /* 0x000fe20008400000 */
[--C-:B------:R-:W-:Y:S01]  /*0500*/  SHF.R.S32.HI R5, RZ, 0x3, R3.reuse ;  /* 0x00000003ff057819 */ /* 0x100fe20000011403 */
[----:B------:R-:W-:Y:S01]  /*0510*/  ULDC UR4, c[0x0][0x154] ;  /* 0x0000550000047ab9 */ /* 0x000fe20000000800 */
[----:B--2---:R-:W-:Y:S01]  /*0520*/  SHF.R.S32.HI R0, RZ, 0x1f, R3 ;  /* 0x0000001fff007819 */ /* 0x004fe20000011403 */
[----:B------:R1:W2:Y:S01]  /*0530*/  F2I.U32.TRUNC.NTZ R10, R7 ;  /* 0x00000007000a7305 */ /* 0x0002a2000020f000 */
[----:B------:R-:W-:-:S02]  /*0540*/  SHF.R.S32.HI R3, RZ, 0x1f, R4 ;  /* 0x0000001fff037819 */ /* 0x000fc40000011404 */
[----:B---3--:R-:W-:Y:S02]  /*0550*/  ISETP.NE.OR P1, PT, R6, RZ, !P1 ;  /* 0x000000ff0600720c */ /* 0x008fe40004f25670 */
[----:B------:R-:W-:Y:S02]  /*0560*/  LEA.HI R0, R0, R5, RZ, 0x2 ;  /* 0x0000000500007211 */ /* 0x000fe400078f10ff */
[----:B------:R-:W-:Y:S01]  /*0570*/  LEA.HI R3, R3, R4, RZ, 0x2 ;  /* 0x0000000403037211 */ /* 0x000fe200078f10ff */
[----:B------:R-:W-:Y:S01]  /*0580*/  VOTEU.ALL UP0, P0 ;  /* 0x00000000003f7886 */ /* 0x000fe20000000000 */
[----:B------:R-:W-:Y:S02]  /*0590*/  LOP3.LUT R0, R0, 0xfffffffc, RZ, 0xc0, !PT ;  /* 0xfffffffc00007812 */ /* 0x000fe400078ec0ff */
[----:B------:R-:W-:Y:S02]  /*05a0*/  LOP3.LUT R3, R3, 0x3ffffffc, RZ, 0xc0, !PT ;  /* 0x3ffffffc03037812 */ /* 0x000fe400078ec0ff */
[----:B0-----:R-:W-:Y:S01]  /*05b0*/  I2FP.F32.U32 R6, UR9 ;  /* 0x0000000900067c45 */ /* 0x001fe20008201000 */
[----:B------:R-:W-:Y:S01]  /*05c0*/  IMAD.IADD R0, R5, 0x1, -R0 ;  /* 0x0000000105007824 */ /* 0x000fe200078e0a00 */
[----:B------:R-:W0:Y:S01]  /*05d0*/  @!UP0 S2UR UR13, SR_CgaCtaId ;  /* 0x00000000000d89c3 */ /* 0x000e220000008800 */
[----:B------:R-:W-:Y:S01]  /*05e0*/  IMAD.IADD R3, R4, 0x1, -R3 ;  /* 0x0000000104037824 */ /* 0x000fe200078e0a03 */
[----:B------:R-:W-:Y:S01]  /*05f0*/  VOTEU.ALL UP1, P1 ;  /* 0x00000000003f7886 */ /* 0x000fe20000820000 */
[----:B-1----:R-:W-:Y:S01]  /*0600*/  FMUL R7, R6, UR4 ;  /* 0x0000000406077c20 */ /* 0x002fe20008400000 */
[----:B--2---:R-:W-:Y:S01]  /*0610*/  R2UR UR4, R10 ;  /* 0x000000000a0472ca */ /* 0x004fe200000e0000 */
[----:B------:R-:W-:Y:S01]  /*0620*/  IMAD R0, R3, 0x4, R0 ;  /* 0x0000000403007824 */ /* 0x000fe200078e0200 */
[----:B------:R-:W-:Y:S01]  /*0630*/  @!UP0 UMOV UR12, 0x400 ;  /* 0x00000400000c8882 */ /* 0x000fe20000000000 */
[----:B------:R-:W-:Y:S01]  /*0640*/  @!UP1 UMOV UR15, 0x400 ;  /* 0x00000400000f9882 */ /* 0x000fe20000000000 */
[----:B------:R-:W1:Y:S01]  /*0650*/  @!UP1 S2UR UR16, SR_CgaCtaId ;  /* 0x00000000001099c3 */ /* 0x000e620000008800 */
[----:B------:R-:W2:Y:S01]  /*0660*/  F2I.U32.TRUNC.NTZ R7, R7 ;  /* 0x0000000700077305 */ /* 0x000ea2000020f000 */
[C---:B------:R-:W-:Y:S01]  /*0670*/  IMAD.SHL.U32 R3, R0.reuse, 0x4, RZ ;  /* 0x0000000400037824 */ /* 0x040fe200078e00ff */
[C---:B------:R-:W-:Y:S01]  /*0680*/  LEA.HI R4, R0.reuse, R0, RZ, 0x1 ;  /* 0x0000000000047211 */ /* 0x040fe200078f08ff */
[----:B------:R-:W-:Y:S01]  /*0690*/  VOTEU.ALL UP2, P1 ;  /* 0x00000000003f7886 */ /* 0x000fe20000840000 */
[----:B------:R-:W-:Y:S01]  /*06a0*/  VOTEU.ALL UP3, P1 ;  /* 0x00000000003f7886 */ /* 0x000fe20000860000 */
[----:B------:R-:W-:Y:S01]  /*06b0*/  VOTEU.ALL UP4, P1 ;  /* 0x00000000003f7886 */ /* 0x000fe20000880000 */
[----:B------:R-:W-:Y:S01]  /*06c0*/  LOP3.LUT R6, R0, 0xc, R3, 0x78, !PT ;  /* 0x0000000c00067812 */ /* 0x000fe200078e7803 */
[----:B------:R-:W-:Y:S01]  /*06d0*/  VOTEU.ALL UP5, P1 ;  /* 0x00000000003f7886 */ /* 0x000fe200008a0000 */
[----:B------:R-:W-:Y:S01]  /*06e0*/  LOP3.LUT R5, R4, 0xfffffffe, RZ, 0xc0, !PT ;  /* 0xfffffffe04057812 */ /* 0x000fe200078ec0ff */
[----:B------:R-:W-:Y:S01]  /*06f0*/  UIADD3 UR4, -UR4, URZ, URZ ;  /* 0x0000003f04047290 */ /* 0x000fe2000fffe13f */
[----:B------:R-:W3:Y:S03]  /*0700*/  LDC R3, c[0x0][0x140] ;  /* 0x00005000ff037b82 */ /* 0x000ee60000000800 */
[----:B------:R-:W-:Y:S01]  /*0710*/  UIMAD UR8, UR8, UR4, UR11 ;  /* 0x00000004080872a4 */ /* 0x000fe2000f8e020b */
[----:B------:R-:W-:Y:S01]  /*0720*/  IMAD.IADD R5, R0, 0x1, -R5 ;  /* 0x0000000100057824 */ /* 0x000fe200078e0a05 */
[----:B--2---:R-:W-:Y:S01]  /*0730*/  R2UR UR10, R7 ;  /* 0x00000000070a72ca */ /* 0x004fe200000e0000 */
[----:B------:R-:W-:Y:S01]  /*0740*/  UMOV UR4, 0x20 ;  /* 0x0000002000047882 */ /* 0x000fe20000000000 */
[----:B0-----:R-:W-:Y:S01]  /*0750*/  @!UP0 ULEA UR14, UR13, UR12, 0x18 ;  /* 0x0000000c0d0e8291 */ /* 0x001fe2000f8ec03f */
[----:B------:R-:W-:Y:S01]  /*0760*/  IMAD.MOV.U32 R7, RZ, RZ, 0x1 ;  /* 0x00000001ff077424 */ /* 0x000fe200078e00ff */
[----:B------:R-:W-:Y:S01]  /*0770*/  ISETP.NE.AND P3, PT, R5, UR8, PT ;  /* 0x0000000805007c0c */ /* 0x000fe2000bf65270 */
[----:B------:R-:W-:-:S04]  /*0780*/  @!UP0 UIADD3 UR4, -UR4, 0x100000, URZ ;  /* 0x0010000004048890 */ /* 0x000fc8000fffe13f */
[----:B------:R-:W-:Y:S02]  /*0790*/  @!UP0 USHF.L.U32 UR5, UR4, 0xb, URZ ;  /* 0x0000000b04058899 */ /* 0x000fe4000800063f */
[----:B------:R-:W-:Y:S02]  /*07a0*/  @!UP0 USHF.L.U32 UR4, UR4, 0x1, URZ ;  /* 0x0000000104048899 */ /* 0x000fe4000800063f */
[----:B------:R-:W-:-:S04]  /*07b0*/  @!UP1 UIADD3 UR12, -UR20, 0x100000, URZ ;  /* 0x00100000140c9890 */ /* 0x000fc8000fffe13f */
[----:B------:R-:W-:Y:S02]  /*07c0*/  @!UP1 USHF.L.U32 UR13, UR12, 0xb, URZ ;  /* 0x0000000b0c0d9899 */ /* 0x000fe4000800063f */
[----:B------:R-:W-:Y:S02]  /*07d0*/  @!UP1 USHF.L.U32 UR12, UR12, 0x1, URZ ;  /* 0x000000010c0c9899 */ /* 0x000fe4000800063f */
[----:B-1----:R-:W-:Y:S01]  /*07e0*/  @!UP1 ULEA UR15, UR16, UR15, 0x18 ;  /* 0x0000000f100f9291 */ /* 0x002fe2000f8ec03f */
[----:B------:R-:W-:Y:S01]  /*07f0*/  VOTEU.ALL UP0, P0 ;  /* 0x00000000003f7886 */ /* 0x000fe20000000000 */
[----:B------:R-:W-:Y:S01]  /*0800*/  VOTEU.ALL UP1, P0 ;  /* 0x00000000003f7886 */ /* 0x000fe20000020000 */
[----:B------:R-:W-:Y:S01]  /*0810*/  UIADD3 UR10, -UR10, URZ, URZ ;  /* 0x0000003f0a0a7290 */ /* 0x000fe2000fffe13f */
[----:B------:R-:W-:Y:S01]  /*0820*/  LOP3.LUT P0, RZ, R9, 0x7, RZ, 0xc0, !PT ;  /* 0x0000000709ff7812 */ /* 0x000fe2000780c0ff */
[----:B------:R-:W0:Y:S02]  /*0830*/  FENCE.VIEW.ASYNC.S ;  /* 0x00000000000073c6 */ /* 0x000e240000000000 */
[----:B0-----:R-:W0:Y:S01]  /*0840*/  @!UP0 SYNCS.EXCH.64 URZ, [UR14+0x70], UR4 ;  /* 0x000070040e3f85b2 */ /* 0x001e220008000100 */
[----:B------:R-:W-:-:S02]  /*0850*/  @P3 LEA.HI R0, R6, R6, RZ, 0x1 ;  /* 0x0000000606003211 */ /* 0x000fc400078f08ff */
[----:B---3--:R-:W-:Y:S02]  /*0860*/  ISETP.EQ.U32.AND P1, PT, R3, 0x1, PT ;  /* 0x000000010300780c */ /* 0x008fe40003f22070 */
[----:B------:R-:W-:Y:S02]  /*0870*/  @P3 SHF.R.S32.HI R0, RZ, 0x1, R0 ;  /* 0x00000001ff003819 */ /* 0x000fe40000011400 */
[----:B------:R-:W-:Y:S01]  /*0880*/  ISETP.LT.U32.AND P0, PT, R6, 0x4, !P0 ;  /* 0x000000040600780c */ /* 0x000fe20004701070 */
[----:B------:R1:W2:Y:S01]  /*0890*/  @!UP1 SYNCS.EXCH.64 URZ, [UR14+0x78], UR4 ;  /* 0x000078040e3f95b2 */ /* 0x0002a20008000100 */
[----:B------:R-:W-:Y:S01]  /*08a0*/  NOP ;  /* 0x0000000000007918 */ /* 0x000fe20000000000 */
[----:B-1----:R-:W-:Y:S01]  /*08b0*/  UIMAD UR4, UR19, UR10, UR9 ;  /* 0x0000000a130472a4 */ /* 0x002fe2000f8e0209 */
[----:B------:R1:W3:Y:S05]  /*08c0*/  @!UP2 SYNCS.EXCH.64 URZ, [UR15+0x50], UR12 ;  /* 0x0000500c0f3fa5b2 */ /* 0x0002ea0008000100 */
[----:B------:R-:W-:-:S02]  /*08d0*/  @P3 ISETP.NE.AND P4, PT, R0, UR4, PT ;  /* 0x0000000400003c0c */ /* 0x000fc4000bf85270 */
[----:B------:R-:W-:Y:S02]  /*08e0*/  SEL R0, RZ, 0x1, !P0 ;  /* 0x00000001ff007807 */ /* 0x000fe40004000000 */
[----:B------:R-:W-:-:S04]  /*08f0*/  @P3 SEL R7, RZ, 0x1, P4 ;  /* 0x00000001ff073807 */ /* 0x000fc80002000000 */
[----:B------:R-:W-:Y:S01]  /*0900*/  LOP3.LUT R7, R7, R0, RZ, 0xc0, !PT ;  /* 0x0000000007077212 */ /* 0x000fe200078ec0ff */
[----:B------:R1:W0:Y:S01]  /*0910*/  @!UP3 SYNCS.EXCH.64 URZ, [UR15+0x58], UR12 ;  /* 0x0000580c0f3fb5b2 */ /* 0x0002220008000100 */
[----:B------:R1:W0:Y:S01]  /*0920*/  @!UP4 SYNCS.EXCH.64 URZ, [UR15+0x60], UR12 ;  /* 0x0000600c0f3fc5b2 */ /* 0x0002220008000100 */
[----:B------:R1:W0:Y:S01]  /*0930*/  @!UP5 SYNCS.EXCH.64 URZ, [UR15+0x68], UR12 ;  /* 0x0000680c0f3fd5b2 */ /* 0x0002220008000100 */
[----:B------:R-:W-:Y:S01]  /*0940*/  NOP ;  /* 0x0000000000007918 */ /* 0x000fe20000000000 */
[----:B-1----:R-:W-:Y:S05]  /*0950*/  @!P1 BRA `(.L_x_3) ;  /* 0x0000000000089947 */ /* 0x002fea0003800000 */
[----:B0-234-:R-:W-:Y:S01]  /*0960*/  UCGABAR_ARV ;  /* 0x00000000000079c7 */ /* 0x01dfe20008000000 */
[----:B------:R-:W-:Y:S05]  /*0970*/  BRA `(.L_x_4) ;  /* 0x0000000000047947 */ /* 0x000fea0003800000 */
.L_x_3:
[----:B0-234-:R-:W-:Y:S01]  /*0980*/  NOP ;  /* 0x0000000000007918 */ /* 0x01dfe20000000000 */
.L_x_4:
[----:B------:R-:W-:Y:S01]  /*0990*/  ULDC.64 UR4, c[0x0][0x598] ;  /* 0x0001660000047ab9 */ /* 0x000fe20000000a00 */
[----:B------:R-:W-:Y:S01]  /*09a0*/  ULDC.64 UR22, c[0x0][0x208] ;  /* 0x0000820000167ab9 */ /* 0x000fe20000000a00 */
[----:B------:R-:W-:-:S04]  /*09b0*/  ISETP.NE.U32.AND P0, PT, RZ, UR4, PT ;  /* 0x00000004ff007c0c */ /* 0x000fc8000bf05070 */
[----:B------:R-:W-:-:S13]  /*09c0*/  ISETP.NE.AND.EX P0, PT, RZ, UR5, PT, P0 ;  /* 0x00000005ff007c0c */ /* 0x000fda000bf05300 */
[----:B------:R-:W-:Y:S05]  /*09d0*/  @!P0 BRA `(.L_x_5) ;  /* 0x00000000001c8947 */ /* 0x000fea0003800000 */
[----:B------:R-:W0:Y:S02]  /*09e0*/  LDC.64 R2, c[0x0][0x598] ;  /* 0x00016600ff027b82 */ /* 0x000e240000000a00 */
[----:B0-----:R-:W2:Y:S02]  /*09f0*/  LDG.E.64 R2, desc[UR22][R2.64] ;  /* 0x0000001602027981 */ /* 0x001ea4000c1e1b00 */
[----:B--2---:R-:W-:-:S04]  /*0a00*/  ISETP.NE.U32.AND P0, PT, R2, RZ, PT ;  /* 0x000000ff0200720c */ /* 0x004fc80003f05070 */
[----:B------:R-:W-:-:S13]  /*0a10*/  ISETP.NE.AND.EX P0, PT, R3, RZ, PT, P0 ;  /* 0x000000ff0300720c */ /* 0x000fda0003f05300 */
[----:B------:R-:W-:Y:S05]  /*0a20*/  @!P0 BRA `(.L_x_5) ;  /* 0x0000000000088947 */ /* 0x000fea0003800000 */
[----:B------:R0:W5:Y:S01]  /*0a30*/  LD.E R10, desc[UR22][R2.64] ;  /* 0x00000016020a7980 */ /* 0x000162000c101900 */
[----:B------:R-:W-:Y:S05]  /*0a40*/  BRA `(.L_x_6) ;  /* 0x0000000000207947 */ /* 0x000fea0003800000 */
.L_x_5:
[----:B------:R-:W-:Y:S02]  /*0a50*/  ULDC.64 UR4, c[0x0][0x588] ;  /* 0x0001620000047ab9 */ /* 0x000fe40000000a00 */
[----:B------:R-:W-:-:S04]  /*0a60*/  ISETP.NE.U32.AND P0, PT, RZ, UR4, PT ;  /* 0x00000004ff007c0c */ /* 0x000fc8000bf05070 */
[----:B------:R-:W-:-:S13]  /*0a70*/  ISETP.NE.AND.EX P0, PT, RZ, UR5, PT, P0 ;  /* 0x00000005ff007c0c */ /* 0x000fda000bf05300 */
[----:B------:R-:W-:Y:S05]  /*0a80*/  @!P0 BRA `(.L_x_7) ;  /* 0x00000000000c8947 */ /* 0x000fea0003800000 */
[----:B------:R-:W0:Y:S02]  /*0a90*/  LDC.64 R10, c[0x0][0x588] ;  /* 0x00016200ff0a7b82 */ /* 0x000e240000000a00 */
[----:B0-----:R1:W5:Y:S01]  /*0aa0*/  LDG.E R10, desc[UR22][R10.64] ;  /* 0x000000160a0a7981 */ /* 0x001362000c1e1900 */
[----:B------:R-:W-:Y:S05]  /*0ab0*/  BRA `(.L_x_6) ;  /* 0x0000000000047947 */ /* 0x000fea0003800000 */
.L_x_7:
[----:B------:R-:W2:Y:S02]  /*0ac0*/  LDC R10, c[0x0][0x580] ;  /* 0x00016000ff0a7b82 */ /* 0x000ea40000000800 */
.L_x_6:
[----:B------:R-:W-:Y:S02]  /*0ad0*/  ULDC.64 UR4, c[0x0][0x5a0] ;  /* 0x0001680000047ab9 */ /* 0x000fe40000000a00 */
[----:B------:R-:W-:-:S04]  /*0ae0*/  ISETP.NE.U32.AND P0, PT, RZ, UR4, PT ;  /* 0x00000004ff007c0c */ /* 0x000fc8000bf05070 */
[----:B------:R-:W-:-:S13]  /*0af0*/  ISETP.NE.AND.EX P0, PT, RZ, UR5, PT, P0 ;  /* 0x00000005ff007c0c */ /* 0x000fda000bf05300 */
[----:B------:R-:W-:Y:S05]  /*0b00*/  @!P0 BRA `(.L_x_8) ;  /* 0x00000000001c8947 */ /* 0x000fea0003800000 */
[----:B0-----:R-:W0:Y:S02]  /*0b10*/  LDC.64 R2, c[0x0][0x5a0] ;  /* 0x00016800ff027b82 */ /* 0x001e240000000a00 */
[----:B0-----:R-:W3:Y:S02]  /*0b20*/  LDG.E.64 R2, desc[UR22][R2.64] ;  /* 0x0000001602027981 */ /* 0x001ee4000c1e1b00 */
[----:B---3--:R-:W-:-:S04]  /*0b30*/  ISETP.NE.U32.AND P0, PT, R2, RZ, PT ;  /* 0x000000ff0200720c */ /* 0x008fc80003f05070 */
[----:B------:R-:W-:-:S13]  /*0b40*/  ISETP.NE.AND.EX P0, PT, R3, RZ, PT, P0 ;  /* 0x000000ff0300720c */ /* 0x000fda0003f05300 */
[----:B------:R-:W-:Y:S05]  /*0b50*/  @!P0 BRA `(.L_x_8) ;  /* 0x0000000000088947 */ /* 0x000fea0003800000 */
[----:B-1----:R0:W5:Y:S01]  /*0b60*/  LD.E R11, desc[UR22][R2.64] ;  /* 0x00000016020b7980 */ /* 0x002162000c101900 */
[----:B------:R-:W-:Y:S05]  /*0b70*/  BRA `(.L_x_9) ;  /* 0x0000000000207947 */ /* 0x000fea0003800000 */
.L_x_8:
[----:B------:R-:W-:Y:S02]  /*0b80*/  ULDC.64 UR4, c[0x0][0x590] ;  /* 0x0001640000047ab9 */ /* 0x000fe40000000a00 */
[----:B------:R-:W-:-:S04]  /*0b90*/  ISETP.NE.U32.AND P0, PT, RZ, UR4, PT ;  /* 0x00000004ff007c0c */ /* 0x000fc8000bf05070 */
[----:B------:R-:W-:-:S13]  /*0ba0*/  ISETP.NE.AND.EX P0, PT, RZ, UR5, PT, P0 ;  /* 0x00000005ff007c0c */ /* 0x000fda000bf05300 */
[----:B------:R-:W-:Y:S05]  /*0bb0*/  @!P0 BRA `(.L_x_10) ;  /* 0x00000000000c8947 */ /* 0x000fea0003800000 */
[----:B0-----:R-:W1:Y:S02]  /*0bc0*/  LDC.64 R2, c[0x0][0x590] ;  /* 0x00016400ff027b82 */ /* 0x001e640000000a00 */
[----:B-1----:R1:W5:Y:S01]  /*0bd0*/  LDG.E R11, desc[UR22][R2.64] ;  /* 0x00000016020b7981 */ /* 0x002362000c1e1900 */
[----:B------:R-:W-:Y:S05]  /*0be0*/  BRA `(.L_x_9) ;  /* 0x0000000000047947 */ /* 0x000fea0003800000 */
.L_x_10:
[----:B-1----:R-:W3:Y:S02]  /*0bf0*/  LDC R11, c[0x0][0x584] ;  /* 0x00016100ff0b7b82 */ /* 0x002ee40000000800 */
.L_x_9:
[----:B------:R-:W-:Y:S01]  /*0c00*/  ULDC UR4, c[0x0][0x65c] ;  /* 0x0001970000047ab9 */ /* 0x000fe20000000800 */
[----:B01----:R-:W0:Y:S01]  /*0c10*/  LDC.64 R2, c[0x0][0x650] ;  /* 0x00019400ff027b82 */ /* 0x003e220000000a00 */
[----:B------:R-:W-:Y:S01]  /*0c20*/  UISETP.NE.AND UP2, UPT, UR4, 0x1, UPT ;  /* 0x000000010400788c */ /* 0x000fe2000bf45270 */
[----:B------:R-:W-:Y:S01]  /*0c30*/  PRMT R13, RZ, 0x7610, R13 ;  /* 0x00007610ff0d7816 */ /* 0x000fe2000000000d */
[----:B------:R-:W-:Y:S01]  /*0c40*/  UISETP.NE.AND UP0, UPT, UR17, 0x2, UPT ;  /* 0x000000021100788c */ /* 0x000fe2000bf05270 */
[----:B------:R-:W-:Y:S02]  /*0c50*/  IMAD.MOV.U32 R5, RZ, RZ, -0x1 ;  /* 0xffffffffff057424 */ /* 0x000fe400078e00ff */
[----:B------:R-:W-:-:S06]  /*0c60*/  IMAD.MOV.U32 R4, RZ, RZ, -0x1 ;  /* 0xffffffffff047424 */ /* 0x000fcc00078e00ff */
[----:B------:R-:W-:Y:S01]  /*0c70*/  @UP2 ULDC UR14, c[0x0][0x10] ;  /* 0x00000400000e2ab9 */ /* 0x000fe20000000800 */
[----:B------:R-:W-:Y:S01]  /*0c80*/  @UP2 UMOV UR4, UR9 ;  /* 0x0000000900042c82 */ /* 0x000fe20008000000 */
[----:B------:R-:W-:Y:S01]  /*0c90*/  @UP2 UMOV UR5, URZ ;  /* 0x0000003f00052c82 */ /* 0x000fe20008000000 */
[----:B------:R-:W-:Y:S01]  /*0ca0*/  @!UP2 ULDC UR16, c[0x0][0xc] ;  /* 0x000003000010aab9 */ /* 0x000fe20000000800 */
[----:B------:R-:W-:Y:S01]  /*0cb0*/  @UP2 UIMAD.WIDE.U32 UR14, UR11, UR14, UR4 ;  /* 0x0000000e0b0e22a5 */ /* 0x000fe2000f8e0004 */
[----:B------:R-:W-:Y:S02]  /*0cc0*/  ULDC UR12, c[0x0][0xc] ;  /* 0x00000300000c7ab9 */ /* 0x000fe40000000800 */
[----:B------:R-:W-:Y:S01]  /*0cd0*/  @UP2 UMOV UR4, URZ ;  /* 0x0000003f00042c82 */ /* 0x000fe20008000000 */
[----:B------:R-:W-:Y:S01]  /*0ce0*/  UMOV UR5, URZ ;  /* 0x0000003f00057c82 */ /* 0x000fe20008000000 */
[----:B------:R-:W-:Y:S01]  /*0cf0*/  @UP2 UIADD3 UR15, UR15, UR4, URZ ;  /* 0x000000040f0f2290 */ /* 0x000fe2000fffe03f */
[----:B------:R-:W-:-:S02]  /*0d00*/  ULDC UR13, c[0x0][0x10] ;  /* 0x00000400000d7ab9 */ /* 0x000fc40000000800 */
[----:B------:R-:W-:Y:S01]  /*0d10*/  UMOV UR4, UR11 ;  /* 0x0000000b00047c82 */ /* 0x000fe20008000000 */
[----:B------:R-:W-:Y:S02]  /*0d20*/  UIMAD.WIDE.U32 UR12, UR12, UR13, URZ ;  /* 0x0000000d0c0c72a5 */ /* 0x000fe4000f8e003f */
[----:B------:R-:W-:Y:S01]  /*0d30*/  @!UP2 UIMAD.WIDE.U32 UR4, UR9, UR16, UR4 ;  /* 0x000000100904a2a5 */ /* 0x000fe2000f8e0004 */
[----:B------:R-:W-:Y:S02]  /*0d40*/  ULDC UR11, c[0x0][0x14] ;  /* 0x00000500000b7ab9 */ /* 0x000fe40000000800 */
[----:B------:R-:W-:Y:S02]  /*0d50*/  UIMAD.WIDE.U32 UR20, UR12, UR11, URZ ;  /* 0x0000000b0c1472a5 */ /* 0x000fe4000f8e003f */
[----:B------:R-:W-:Y:S02]  /*0d60*/  UIMAD UR13, UR13, UR11, URZ ;  /* 0x0000000b0d0d72a4 */ /* 0x000fe4000f8e023f */
[----:B------:R-:W-:Y:S01]  /*0d70*/  @!UP2 UMOV UR14, UR4 ;  /* 0x00000004000eac82 */ /* 0x000fe20008000000 */
[----:B------:R-:W-:Y:S01]  /*0d80*/  @!UP2 UMOV UR15, UR5 ;  /* 0x00000005000fac82 */ /* 0x000fe20008000000 */
[----:B------:R-:W-:-:S02]  /*0d90*/  UIADD3 UR13, UR21, UR13, URZ ;  /* 0x0000000d150d7290 */ /* 0x000fc4000fffe03f */
[----:B------:R-:W-:-:S04]  /*0da0*/  UIADD3 UR4, UP1, UR14, UR20, URZ ;  /* 0x000000140e047290 */ /* 0x000fc8000ff3e03f */
[----:B------:R-:W-:Y:S02]  /*0db0*/  UIADD3.X UR5, UR15, UR13, URZ, UP1, !UPT ;  /* 0x0000000d0f057290 */ /* 0x000fe40008ffe43f */
[----:B------:R-:W-:Y:S02]  /*0dc0*/  USEL UR4, UR4, UR14, !UP0 ;  /* 0x0000000e04047287 */ /* 0x000fe4000c000000 */
[----:B------:R-:W-:-:S04]  /*0dd0*/  USEL UR5, UR5, UR15, !UP0 ;  /* 0x0000000f05057287 */ /* 0x000fc8000c000000 */
[----:B0-----:R-:W-:Y:S01]  /*0de0*/  ISETP.LE.U32.AND P0, PT, R2, UR4, PT ;  /* 0x0000000402007c0c */ /* 0x001fe2000bf03070 */
[----:B------:R-:W-:Y:S02]  /*0df0*/  IMAD.U32 R2, RZ, RZ, UR4 ;  /* 0x00000004ff027e24 */ /* 0x000fe4000f8e00ff */
[----:B------:R-:W-:-:S05]  /*0e00*/  IMAD.U32 R0, RZ, RZ, UR5 ;  /* 0x00000005ff007e24 */ /* 0x000fca000f8e00ff */
[----:B------:R-:W-:Y:S01]  /*0e10*/  ISETP.GE.U32.AND.EX P0, PT, R0, R3, PT, P0 ;  /* 0x000000030000720c */ /* 0x000fe20003f06100 */
[----:B------:R-:W-:Y:S02]  /*0e20*/  IMAD.U32 R3, RZ, RZ, UR5 ;  /* 0x00000005ff037e24 */ /* 0x000fe4000f8e00ff */
[----:B------:R-:W-:-:S10]  /*0e30*/  IMAD.MOV.U32 R0, RZ, RZ, -0x1 ;  /* 0xffffffffff007424 */ /* 0x000fd400078e00ff */
[----:B------:R-:W-:Y:S05]  /*0e40*/  @P0 BRA `(.L_x_11) ;  /* 0x0000000400480947 */ /* 0x000fea0003800000 */
[----:B------:R-:W-:Y:S01]  /*0e50*/  ULDC.64 UR24, c[0x0][0x628] ;  /* 0x00018a0000187ab9 */ /* 0x000fe20000000a00 */
[C---:B------:R-:W-:Y:S01]  /*0e60*/  R2UR UR27, R2.reuse ;  /* 0x00000000021b72ca */ /* 0x040fe200000e0000 */
[----:B------:R-:W-:Y:S01]  /*0e70*/  ULDC UR26, c[0x0][0x630] ;  /* 0x00018c00001a7ab9 */ /* 0x000fe20000000800 */
[----:B------:R-:W-:Y:S02]  /*0e80*/  ISETP.NE.U32.AND P0, PT, RZ, UR24, PT ;  /* 0x00000018ff007c0c */ /* 0x000fe4000bf05070 */
[----:B------:R-:W-:Y:S02]  /*0e90*/  R2UR UR4, R2 ;  /* 0x00000000020472ca */ /* 0x000fe400000e0000 */
[----:B------:R-:W-:Y:S02]  /*0ea0*/  ISETP.NE.AND.EX P0, PT, RZ, UR25, PT, P0 ;  /* 0x00000019ff007c0c */ /* 0x000fe4000bf05300 */
[----:B------:R-:W-:-:S11]  /*0eb0*/  R2UR UR5, R3 ;  /* 0x00000000030572ca */ /* 0x000fd600000e0000 */
[----:B------:R-:W-:Y:S05]  /*0ec0*/  @!P0 BRA `(.L_x_12) ;  /* 0x0000000000308947 */ /* 0x000fea0003800000 */
[----:B------:R-:W-:Y:S01]  /*0ed0*/  R2UR UR4, R2 ;  /* 0x00000000020472ca */ /* 0x000fe200000e0000 */
[----:B------:R-:W-:Y:S01]  /*0ee0*/  ULDC UR11, c[0x0][0x634] ;  /* 0x00018d00000b7ab9 */ /* 0x000fe20000000800 */
[----:B------:R-:W-:-:S11]  /*0ef0*/  R2UR UR12, R3 ;  /* 0x00000000030c72ca */ /* 0x000fd600000e0000 */
[----:B------:R-:W-:-:S04]  /*0f00*/  UIADD3 UR11, UP1, UR4, UR11, URZ ;  /* 0x0000000b040b7290 */ /* 0x000fc8000ff3e03f */
[----:B------:R-:W-:-:S04]  /*0f10*/  UIADD3.X UR12, URZ, UR12, URZ, UP1, !UPT ;  /* 0x0000000c3f0c7290 */ /* 0x000fc80008ffe43f */
[----:B------:R-:W-:-:S04]  /*0f20*/  UIMAD.WIDE.U32 UR4, UR12, UR24, URZ ;  /* 0x000000180c0472a5 */ /* 0x000fc8000f8e003f */
[----:B------:R-:W-:Y:S02]  /*0f30*/  UIMAD.WIDE.U32 UR14, UP1, UR11, UR25, UR4 ;  /* 0x000000190b0e72a5 */ /* 0x000fe4000f820004 */
[----:B------:R-:W-:Y:S02]  /*0f40*/  UIMAD.WIDE.U32 UR4, UR11, UR24, URZ ;  /* 0x000000180b0472a5 */ /* 0x000fe4000f8e003f */
[----:B------:R-:W-:Y:S02]  /*0f50*/  UIADD3.X UR17, URZ, URZ, URZ, UP1, !UPT ;  /* 0x0000003f3f117290 */ /* 0x000fe40008ffe43f */
[----:B------:R-:W-:Y:S01]  /*0f60*/  UIADD3 URZ, UP1, UR5, UR14, URZ ;  /* 0x0000000e053f7290 */ /* 0x000fe2000ff3e03f */
[----:B------:R-:W-:-:S03]  /*0f70*/  UMOV UR16, UR15 ;  /* 0x0000000f00107c82 */ /* 0x000fc60008000000 */
[----:B------:R-:W-:-:S12]  /*0f80*/  UIMAD.WIDE.U32.X UR4, UR12, UR25, UR16, UP1 ;  /* 0x000000190c0472a5 */ /* 0x000fd800088e0410 */
.L_x_12:
[----:B------:R-:W-:Y:S01]  /*0f90*/  USHF.R.U64 UR4, UR4, UR26, UR5 ;  /* 0x0000001a04047299 */ /* 0x000fe20008001205 */
[----:B------:R-:W-:Y:S01]  /*0fa0*/  R2UR UR15, R3 ;  /* 0x00000000030f72ca */ /* 0x000fe200000e0000 */
[----:B------:R-:W-:Y:S02]  /*0fb0*/  USHF.R.U32.HI UR5, URZ, UR26, UR5 ;  /* 0x0000001a3f057299 */ /* 0x000fe40008011605 */
[----:B------:R-:W-:Y:S01]  /*0fc0*/  UIADD3 UR12, UP1, URZ, -UR4, URZ ;  /* 0x800000043f0c7290 */ /* 0x000fe2000ff3e03f */
[----:B------:R-:W-:Y:S01]  /*0fd0*/  ULDC.64 UR16, c[0x0][0x620] ;  /* 0x0001880000107ab9 */ /* 0x000fe20000000a00 */
[----:B------:R-:W-:Y:S02]  /*0fe0*/  UMOV UR14, UR27 ;  /* 0x0000001b000e7c82 */ /* 0x000fe40008000000 */
[----:B------:R-:W-:Y:S01]  /*0ff0*/  UIADD3.X UR5, URZ, ~UR5, URZ, UP1, !UPT ;  /* 0x800000053f057290 */ /* 0x000fe20008ffe43f */
[----:B------:R-:W-:Y:S01]  /*1000*/  ULDC UR11, c[0x0][0x618] ;  /* 0x00018600000b7ab9 */ /* 0x000fe20000000800 */
[----:B------:R-:W-:-:S02]  /*1010*/  @UP2 UIMAD UR8, UR19, UR10, UR9 ;  /* 0x0000000a130822a4 */ /* 0x000fc4000f8e0209 */
[----:B------:R-:W-:Y:S02]  /*1020*/  UIMAD UR5, UR5, UR16, URZ ;  /* 0x00000010050572a4 */ /* 0x000fe4000f8e023f */
[----:B------:R-:W-:Y:S02]  /*1030*/  UIMAD.WIDE.U32 UR14, UR12, UR16, UR14 ;  /* 0x000000100c0e72a5 */ /* 0x000fe4000f8e000e */
[----:B------:R-:W-:Y:S01]  /*1040*/  UIMAD UR12, UR12, UR17, UR5 ;  /* 0x000000110c0c72a4 */ /* 0x000fe2000f8e0205 */
[----:B------:R-:W-:Y:S01]  /*1050*/  ULDC UR16, c[0x0][0x608] ;  /* 0x0001820000107ab9 */ /* 0x000fe20000000800 */
[----:B------:R-:W-:Y:S02]  /*1060*/  ULDC UR28, c[0x0][0x658] ;  /* 0x00019600001c7ab9 */ /* 0x000fe40000000800 */
[----:B------:R-:W-:Y:S01]  /*1070*/  UIADD3 UR12, UR15, UR12, URZ ;  /* 0x0000000c0f0c7290 */ /* 0x000fe2000fffe03f */
[----:B------:R-:W-:Y:S01]  /*1080*/  UMOV UR9, 0xffffffff ;  /* 0xffffffff00097882 */ /* 0x000fe20000000000 */
[----:B------:R-:W-:-:S02]  /*1090*/  ULDC UR5, c[0x0][0x600] ;  /* 0x0001800000057ab9 */ /* 0x000fc40000000800 */
[----:B------:R-:W-:Y:S02]  /*10a0*/  USHF.R.U64 UR27, UR14, UR11, UR12 ;  /* 0x0000000b0e1b7299 */ /* 0x000fe4000800120c */
[----:B------:R-:W-:Y:S02]  /*10b0*/  USHF.R.U32.HI UR12, URZ, UR11, UR12 ;  /* 0x0000000b3f0c7299 */ /* 0x000fe4000801160c */
[----:B------:R-:W-:Y:S01]  /*10c0*/  USHF.L.U32 UR9, UR9, UR28, URZ ;  /* 0x0000001c09097299 */ /* 0x000fe2000800063f */
[----:B------:R-:W-:Y:S01]  /*10d0*/  ULDC.64 UR10, c[0x0][0x640] ;  /* 0x00019000000a7ab9 */ /* 0x000fe20000000a00 */
[----:B------:R-:W-:Y:S01]  /*10e0*/  USHF.R.U64 UR32, UR27, UR16, UR12 ;  /* 0x000000101b207299 */ /* 0x000fe2000800120c */
[----:B------:R-:W-:Y:S01]  /*10f0*/  ISETP.NE.U32.AND P0, PT, RZ, UR10, PT ;  /* 0x0000000aff007c0c */ /* 0x000fe2000bf05070 */
[----:B------:R-:W-:Y:S02]  /*1100*/  USHF.R.U32.HI UR12, URZ, UR16, UR12 ;  /* 0x000000103f0c7299 */ /* 0x000fe4000801160c */
[----:B------:R-:W-:Y:S01]  /*1110*/  UIADD3 UR26, UR5, -0x1, URZ ;  /* 0xffffffff051a7890 */ /* 0x000fe2000fffe03f */
[----:B------:R-:W-:Y:S01]  /*1120*/  ISETP.NE.AND.EX P0, PT, RZ, UR11, PT, P0 ;  /* 0x0000000bff007c0c */ /* 0x000fe2000bf05300 */
[----:B------:R-:W-:-:S02]  /*1130*/  USHF.R.U64 UR33, UR32, UR28, UR12 ;  /* 0x0000001c20217299 */ /* 0x000fc4000800120c */
[----:B------:R-:W-:Y:S02]  /*1140*/  USHF.R.U32.HI UR14, URZ, UR28, UR12 ;  /* 0x0000001c3f0e7299 */ /* 0x000fe4000801160c */
[----:B------:R-:W-:Y:S01]  /*1150*/  ULOP3.LUT UR12, URZ, UR9, URZ, 0x33, !UPT ;  /* 0x000000093f0c7292 */ /* 0x000fe2000f8e333f */
[----:B------:R-:W-:Y:S01]  /*1160*/  ULDC UR29, c[0x0][0x648] ;  /* 0x00019200001d7ab9 */ /* 0x000fe20000000800 */
[----:B------:R-:W-:Y:S01]  /*1170*/  ULDC UR30, c[0x0][0x638] ;  /* 0x00018e00001e7ab9 */ /* 0x000fe20000000800 */
[----:B------:R-:W-:Y:S01]  /*1180*/  UMOV UR31, 0x1 ;  /* 0x00000001001f7882 */ /* 0x000fe20000000000 */
[----:B------:R-:W-:-:S04]  /*1190*/  UMOV UR9, UR33 ;  /* 0x0000002100097c82 */ /* 0x000fc80008000000 */
[----:B------:R-:W-:Y:S05]  /*11a0*/  @!P0 BRA `(.L_x_13) ;  /* 0x0000000000308947 */ /* 0x000fea0003800000 */
[----:B------:R-:W-:Y:S02]  /*11b0*/  ULDC UR9, c[0x0][0x64c] ;  /* 0x0001930000097ab9 */ /* 0x000fe40000000800 */
        /* <DEDUP_REMOVED lines=8> */
[----:B------:R-:W-:-:S07]  /*1240*/  UIMAD.WIDE.U32.X UR10, UR19, UR11, UR24, UP1 ;  /* 0x0000000b130a72a5 */ /* 0x000fce00088e0418 */
[----:B------:R-:W-:Y:S01]  /*1250*/  UMOV UR9, UR10 ;  /* 0x0000000a00097c82 */ /* 0x000fe20008000000 */
[----:B------:R-:W-:-:S05]  /*1260*/  UMOV UR14, UR11 ;  /* 0x0000000b000e7c82 */ /* 0x000fca0008000000 */
.L_x_13:
[----:B------:R-:W-:Y:S01]  /*1270*/  USHF.R.U64 UR10, UR9, UR29, UR14 ;  /* 0x0000001d090a7299 */ /* 0x000fe2000800120e */
[----:B------:R-:W-:Y:S01]  /*1280*/  IMAD.MOV.U32 R13, RZ, RZ, 0x1 ;  /* 0x00000001ff0d7424 */ /* 0x000fe200078e00ff */
[----:B------:R-:W-:Y:S01]  /*1290*/  USHF.L.U32 UR9, UR31, UR28, URZ ;  /* 0x0000001c1f097299 */ /* 0x000fe2000800063f */
[----:B------:R-:W-:Y:S01]  /*12a0*/  IMAD.U32 R0, RZ, RZ, UR4 ;  /* 0x00000004ff007e24 */ /* 0x000fe2000f8e00ff */
[----:B------:R-:W-:Y:S02]  /*12b0*/  ULOP3.LUT UR12, UR32, UR12, URZ, 0xc0, !UPT ;  /* 0x0000000c200c7292 */ /* 0x000fe4000f8ec03f */
[----:B------:R-:W-:Y:S02]  /*12c0*/  UIADD3 UR11, -UR10, URZ, URZ ;  /* 0x0000003f0a0b7290 */ /* 0x000fe4000fffe13f */
[----:B------:R-:W-:Y:S02]  /*12d0*/  UIMAD UR12, UR9, UR10, UR12 ;  /* 0x0000000a090c72a4 */ /* 0x000fe4000f8e020c */
[----:B------:R-:W-:-:S02]  /*12e0*/  ULOP3.LUT UR26, UR27, UR26, URZ, 0xc0, !UPT ;  /* 0x0000001a1b1a7292 */ /* 0x000fc4000f8ec03f */
[----:B------:R-:W-:Y:S01]  /*12f0*/  UIMAD UR9, UR11, UR30, UR33 ;  /* 0x0000001e0b0972a4 */ /* 0x000fe2000f8e0221 */
[----:B------:R-:W-:Y:S02]  /*1300*/  ULDC UR10, c[0x0][0x610] ;  /* 0x00018400000a7ab9 */ /* 0x000fe40000000800 */
[----:B------:R-:W-:Y:S02]  /*1310*/  UIMAD UR8, UR12, UR10, UR8 ;  /* 0x0000000a0c0872a4 */ /* 0x000fe4000f8e0208 */
[----:B------:R-:W-:-:S04]  /*1320*/  UIMAD UR9, UR9, UR5, UR26 ;  /* 0x00000005090972a4 */ /* 0x000fc8000f8e021a */
[----:B------:R-:W-:Y:S02]  /*1330*/  USEL UR5, UR9, UR8, !UP2 ;  /* 0x0000000809057287 */ /* 0x000fe4000d000000 */
[----:B------:R-:W-:-:S04]  /*1340*/  USEL UR8, UR8, UR9, !UP2 ;  /* 0x0000000908087287 */ /* 0x000fc8000d000000 */
[----:B------:R-:W-:Y:S02]  /*1350*/  IMAD.U32 R4, RZ, RZ, UR5 ;  /* 0x00000005ff047e24 */ /* 0x000fe4000f8e00ff */
[----:B------:R-:W-:-:S07]  /*1360*/  IMAD.U32 R5, RZ, RZ, UR8 ;  /* 0x00000008ff057e24 */ /* 0x000fce000f8e00ff */
.L_x_11:
[----:B------:R-:W-:Y:S05]  /*1370*/  @!P1 BRA `(.L_x_14) ;  /* 0x00000000000c9947 */ /* 0x000fea0003800000 */
[----:B------:R-:W-:Y:S01]  /*1380*/  UCGABAR_WAIT ;  /* 0x0000000000007dc7 */ /* 0x000fe20008000000 */
[----:B------:R-:W-:Y:S01]  /*1390*/  CCTL.IVALL ;  /* 0x00000000ff00798f */ /* 0x000fe20002000000 */
[----:B------:R-:W-:Y:S05]  /*13a0*/  BRA `(.L_x_15) ;  /* 0x0000000000047947 */ /* 0x000fea0003800000 */
.L_x_14:
[----:B------:R-:W-:Y:S06]  /*13b0*/  BAR.SYNC.DEFER_BLOCKING 0x0 ;  /* 0x0000000000007b1d */ /* 0x000fec0000010000 */
.L_x_15:
[----:B------:R-:W-:Y:S02]  /*13c0*/  ULDC UR4, c[0x0][0x28c] ;  /* 0x0000a30000047ab9 */ /* 0x000fe40000000800 */
[----:B------:R-:W-:-:S04]  /*13d0*/  UIADD3 UR4, UR4, 0x3f, URZ ;  /* 0x0000003f04047890 */ /* 0x000fc8000fffe03f */
[----:B------:R-:W-:-:S04]  /*13e0*/  USHF.R.S32.HI UR5, URZ, 0x1f, UR4 ;  /* 0x0000001f3f057899 */ /* 0x000fc80008011404 */
[----:B------:R-:W-:-:S04]  /*13f0*/  ULEA.HI UR5, UR5, UR4, URZ, 0x6 ;  /* 0x0000000405057291 */ /* 0x000fc8000f8f303f */
[----:B------:R-:W-:Y:S01]  /*1400*/  USHF.R.S32.HI UR14, URZ, 0x6, UR5 ;  /* 0x000000063f0e7899 */ /* 0x000fe20008011405 */
[----:B------:R-:W-:Y:S11]  /*1410*/  @!P2 BRA `(.L_x_16) ;  /* 0x0000006c00b4a947 */ /* 0x000ff60003800000 */
[----:B------:R-:W-:-:S06]  /*1420*/  UISETP.GT.U32.AND UP1, UPT, UR18, 0x1, UPT ;  /* 0x000000011200788c */ /* 0x000fcc000bf24070 */
[----:B------:R-:W-:-:S13]  /*1430*/  PLOP3.LUT P0, PT, PT, PT, UP1, 0x80, 0x0 ;  /* 0x000000000000781c */ /* 0x000fda0003f0f018 */
[----:B------:R-:W-:Y:S05]  /*1440*/  @P0 EXIT ;  /* 0x000000000000094d */ /* 0x000fea0003800000 */
.L_x_17:
[----:B------:R-:W-:-:S08]  /*1450*/  NOP ;  /* 0x0000000000007918 */ /* 0x000fd00000000000 */
[----:B------:R-:W0:Y:S02]  /*1460*/  USETMAXREG.TRY_ALLOC.CTAPOOL UP1, 0xe8 ;  /* 0x000000e8000079c8 */ /* 0x000e240008020600 */
[----:B0-----:R-:W-:-:S13]  /*1470*/  PLOP3.LUT P0, PT, PT, PT, UP1, 0x80, 0x0 ;  /* 0x000000000000781c */ /* 0x001fda0003f0f018 */
[----:B------:R-:W-:Y:S05]  /*1480*/  @!P0 BRA `(.L_x_17) ;  /* 0xfffffffc00f08947 */ /* 0x000fea000383ffff */
[----:B------:R-:W-:-:S13]  /*1490*/  LOP3.LUT P0, RZ, R13, 0xff, RZ, 0xc0, !PT ;  /* 0x000000ff0dff7812 */ /* 0x000fda000780c0ff */
[----:B------:R-:W-:Y:S05]  /*14a0*/  @!P0 EXIT ;  /* 0x000000000000894d */ /* 0x000fea0003800000 */
[----:B------:R-:W0:Y:S01]  /*14b0*/  S2UR UR5, SR_CgaCtaId ;  /* 0x00000000000579c3 */ /* 0x000e220000008800 */
[CC--:B------:R-:W-:Y:S01]  /*14c0*/  LEA.HI R8, R12.reuse, R9.reuse, RZ, 0x2 ;  /* 0x000000090c087211 */ /* 0x0c0fe200078f10ff */
[----:B------:R-:W-:Y:S01]  /*14d0*/  UMOV UR8, 0x400 ;  /* 0x0000040000087882 */ /* 0x000fe20000000000 */
[----:B------:R-:W-:Y:S01]  /*14e0*/  LEA.HI R17, R12, R9, RZ, 0x5 ;  /* 0x000000090c117211 */ /* 0x000fe200078f28ff */
[----:B------:R-:W-:Y:S01]  /*14f0*/  VIADD R12, R15, 0xffffffff ;  /* 0xffffffff0f0c7836 */ /* 0x000fe20000000000 */
[--C-:B------:R-:W-:Y:S01]  /*1500*/  SHF.R.S32.HI R13, RZ, 0x2, R8.reuse ;  /* 0x00000002ff0d7819 */ /* 0x100fe20000011408 */
[----:B------:R-:W-:Y:S01]  /*1510*/  USHF.R.U32.HI UR4, URZ, 0x2, UR14 ;  /* 0x000000023f047899 */ /* 0x000fe2000801160e */
[----:B------:R-:W-:Y:S01]  /*1520*/  SHF.R.S32.HI R16, RZ, 0x1f, R8 ;  /* 0x0000001fff107819 */ /* 0x000fe20000011408 */
[----:B------:R-:W-:Y:S01]  /*1530*/  ULOP3.LUT UR9, UR14, 0x3, URZ, 0xc0, !UPT ;  /* 0x000000030e097892 */ /* 0x000fe2000f8ec03f */
[----:B------:R-:W-:Y:S01]  /*1540*/  LOP3.LUT R14, R8, 0xfffffffc, RZ, 0xc0, !PT ;  /* 0xfffffffc080e7812 */ /* 0x000fe200078ec0ff */
[----:B------:R-:W-:Y:S01]  /*1550*/  UISETP.LT.AND UP1, UPT, UR14, 0x1, UPT ;  /* 0x000000010e00788c */ /* 0x000fe2000bf21270 */
[----:B------:R-:W-:Y:S01]  /*1560*/  LEA.HI R16, R16, R13, RZ, 0x3 ;  /* 0x0000000d10107211 */ /* 0x000fe200078f18ff */
[----:B------:R-:W-:Y:S01]  /*1570*/  ULOP3.LUT UR4, UR4, 0x1, URZ, 0xc0, !UPT ;  /* 0x0000000104047892 */ /* 0x000fe2000f8ec03f */
[C---:B------:R-:W-:Y:S01]  /*1580*/  ISETP.NE.AND P0, PT, R12.reuse, RZ, PT ;  /* 0x000000ff0c00720c */ /* 0x040fe20003f05270 */
[----:B------:R-:W-:Y:S01]  /*1590*/  IMAD.SHL.U32 R12, R12, 0x8, RZ ;  /* 0x000000080c0c7824 */ /* 0x000fe200078e00ff */
[----:B------:R-:W-:Y:S01]  /*15a0*/  LOP3.LUT R16, R16, 0xfffffff8, RZ, 0xc0, !PT ;  /* 0xfffffff810107812 */ /* 0x000fe200078ec0ff */
[----:B------:R-:W-:Y:S01]  /*15b0*/  IMAD.IADD R14, R9, 0x1, -R14 ;  /* 0x00000001090e7824 */ /* 0x000fe200078e0a0e */
[----:B------:R-:W-:Y:S01]  /*15c0*/  SHF.R.S32.HI R17, RZ, 0x5, R17 ;  /* 0x00000005ff117819 */ /* 0x000fe20000011411 */
[----:B------:R-:W-:Y:S01]  /*15d0*/  ULDC UR6, c[0x0][0x284] ;  /* 0x0000a10000067ab9 */ /* 0x000fe20000000800 */
[----:B------:R-:W-:Y:S01]  /*15e0*/  LOP3.LUT R12, R12, 0x8, RZ, 0xc0, !PT ;  /* 0x000000080c0c7812 */ /* 0x000fe200078ec0ff */
[----:B------:R-:W-:Y:S01]  /*15f0*/  IMAD.IADD R8, R13, 0x1, -R16 ;  /* 0x000000010d087824 */ /* 0x000fe200078e0a10 */
[----:B------:R-:W-:Y:S01]  /*1600*/  USEL UR9, UR9, URZ, !UP0 ;  /* 0x0000003f09097287 */ /* 0x000fe2000c000000 */
[----:B------:R-:W-:Y:S01]  /*1610*/  SEL R148, RZ, 0x1, P0 ;  /* 0x00000001ff947807 */ /* 0x000fe20000000000 */
[----:B------:R-:W-:Y:S01]  /*1620*/  USEL UR10, UR14, 0x1, UP1 ;  /* 0x000000010e0a7887 */ /* 0x000fe20008800000 */
[C-C-:B------:R-:W-:Y:S01]  /*1630*/  IMAD R13, R17.reuse, -0x10, -R8.reuse ;  /* 0xfffffff0110d7824 */ /* 0x140fe200078e0a08 */
[----:B0-----:R-:W-:Y:S01]  /*1640*/  ULEA UR8, UR5, UR8, 0x18 ;  /* 0x0000000805087291 */ /* 0x001fe2000f8ec03f */
[--C-:B------:R-:W-:Y:S01]  /*1650*/  SHF.R.S32.HI R9, RZ, 0x1f, R8.reuse ;  /* 0x0000001fff097819 */ /* 0x100fe20000011408 */
[----:B------:R-:W-:Y:S01]  /*1660*/  UISETP.EQ.U32.AND UP0, UPT, UR4, 0x1, !UP0 ;  /* 0x000000010400788c */ /* 0x000fe2000c702070 */
[C---:B------:R-:W-:Y:S01]  /*1670*/  LOP3.LUT R149, R12.reuse, 0x8, RZ, 0x3c, !PT ;  /* 0x000000080c957812 */ /* 0x040fe200078e3cff */
[----:B------:R-:W-:Y:S01]  /*1680*/  UIADD3 UR31, UR8, 0x50, URZ ;  /* 0x00000050081f7890 */ /* 0x000fe2000fffe03f */
[----:B------:R-:W-:Y:S01]  /*1690*/  LOP3.LUT R16, R12, 0x18, RZ, 0x3c, !PT ;  /* 0x000000180c107812 */ /* 0x000fe200078e3cff */
[----:B------:R-:W-:Y:S01]  /*16a0*/  IMAD.WIDE R8, R17, 0x10, R8 ;  /* 0x0000001011087825 */ /* 0x000fe200078e0208 */
[----:B------:R-:W-:-:S02]  /*16b0*/  ULOP3.LUT UR25, UR7, 0x1, URZ, 0xfc, !UPT ;  /* 0x0000000107197892 */ /* 0x000fc4000f8efc3f */
[----:B------:R-:W-:Y:S01]  /*16c0*/  USHF.L.U32 UR30, UR14, 0x1, URZ ;  /* 0x000000010e1e7899 */ /* 0x000fe2000800063f */
[----:B------:R-:W-:Y:S01]  /*16d0*/  LEA R15, R15, UR31, 0x3 ;  /* 0x0000001f0f0f7c11 */ /* 0x000fe2000f8e18ff */
[----:B------:R-:W-:Y:S01]  /*16e0*/  VIADD R17, R13, UR6 ;  /* 0x000000060d117c36 */ /* 0x000fe20008000000 */
[----:B------:R-:W-:Y:S02]  /*16f0*/  UIADD3 UR10, -UR10, UR14, URZ ;  /* 0x0000000e0a0a7290 */ /* 0x000fe4000fffe13f */
[----:B------:R-:W-:-:S12]  /*1700*/  USEL UR11, URZ, 0x1, !UP0 ;  /* 0x000000013f0b7887 */ /* 0x000fd8000c000000 */
.L_x_172:
[----:B------:R-:W-:Y:S01]  /*1710*/  SHF.L.U32 R12, R148, 0x1f, RZ ;  /* 0x0000001f940c7819 */ /* 0x000fe200000006ff */
[----:B------:R-:W0:Y:S01]  /*1720*/  LDC R13, c[0x0][0x28c] ;  /* 0x0000a300ff0d7b82 */ /* 0x000e220000000800 */
[----:B------:R-:W-:Y:S01]  /*1730*/  UMOV UR4, URZ ;  /* 0x0000003f00047c82 */ /* 0x000fe20008000000 */
[----:B------:R-:W-:Y:S01]  /*1740*/  UMOV UR12, UR9 ;  /* 0x00000009000c7c82 */ /* 0x000fe20008000000 */
[----:B-1----:R-:W1:Y:S01]  /*1750*/  SYNCS.PHASECHK.TRANS64.TRYWAIT P0, [R15+URZ+-0x8], R12 ;  /* 0xfffff80c0f0075a7 */ /* 0x002e62000800017f */
[----:B0-----:R-:W-:Y:S01]  /*1760*/  ISETP.GE.AND P1, PT, R13, 0x1, PT ;  /* 0x000000010d00780c */ /* 0x001fe20003f26270 */
[----:B-1-3--:R-:W-:-:S12]  /*1770*/  @!P0 BRA `(.L_x_18) ;  /* 0x0000007c00248947 */ /* 0x00afd80003800000 */
.L_x_194:
[----:B------:R-:W-:Y:S01]  /*1780*/  UMOV UR5, URZ ;  /* 0x0000003f00057c82 */ /* 0x000fe20008000000 */
[----:B------:R-:W-:Y:S01]  /*1790*/  UMOV UR6, URZ ;  /* 0x0000003f00067c82 */ /* 0x000fe20008000000 */
[----:B------:R-:W-:Y:S02]  /*17a0*/  CS2R R20, SRZ ;  /* 0x0000000000147805 */ /* 0x000fe4000001ff00 */
[----:B------:R-:W-:Y:S02]  /*17b0*/  CS2R R18, SRZ ;  /* 0x0000000000127805 */ /* 0x000fe4000001ff00 */
[----:B------:R-:W-:Y:S02]  /*17c0*/  CS2R R22, SRZ ;  /* 0x0000000000167805 */ /* 0x000fe4000001ff00 */
[----:B------:R-:W-:Y:S02]  /*17d0*/  CS2R R90, SRZ ;  /* 0x00000000005a7805 */ /* 0x000fe4000001ff00 */
[----:B------:R-:W-:-:S02]  /*17e0*/  CS2R R88, SRZ ;  /* 0x0000000000587805 */ /* 0x000fc4000001ff00 */
[----:B------:R-:W-:Y:S02]  /*17f0*/  CS2R R92, SRZ ;  /* 0x00000000005c7805 */ /* 0x000fe4000001ff00 */
        /* <DEDUP_REMOVED lines=25> */
[----:B------:R-:W-:Y:S01]  /*1990*/  CS2R R144, SRZ ;  /* 0x0000000000907805 */ /* 0x000fe2000001ff00 */
[----:B------:R-:W-:Y:S01]  /*19a0*/  IMAD.U32 R150, RZ, RZ, UR11 ;  /* 0x0000000bff967e24 */ /* 0x000fe2000f8e00ff */
        /* <DEDUP_REMOVED lines=31> */
[----:B------:R-:W-:Y:S01]  /*1ba0*/  CS2R R86, SRZ ;  /* 0x0000000000567805 */ /* 0x000fe2000001ff00 */
[----:B------:R-:W-:Y:S06]  /*1bb0*/  @!P1 BRA `(.L_x_19) ;  /* 0x00000008003c9947 */ /* 0x000fec0003800000 */
[----:B------:R-:W-:-:S06]  /*1bc0*/  UISETP.NE.AND UP0, UPT, UR25, 0x3, UPT ;  /* 0x000000031900788c */ /* 0x000fcc000bf05270 */
[----:B------:R-:W-:-:S13]  /*1bd0*/  PLOP3.LUT P1, PT, PT, PT, UP0, 0x80, 0x0 ;  /* 0x000000000000781c */ /* 0x000fda0003f2f008 */
[----:B------:R-:W-:Y:S05]  /*1be0*/  @!P1 BRA `(.L_x_20) ;  /* 0x0000000000049947 */ /* 0x000fea0003800000 */
[----:B------:R-:W-:Y:S01]  /*1bf0*/  BPT.TRAP 0x1 ;  /* 0x000000040000795c */ /* 0x000fe20000300000 */
.L_x_20:
[----:B------:R-:W-:Y:S01]  /*1c00*/  ULEA UR4, UR9, UR8, 0x3 ;  /* 0x0000000809047291 */ /* 0x000fe2000f8e183f */
[----:B0-----:R-:W-:-:S05]  /*1c10*/  IMAD.U32 R12, RZ, RZ, UR11 ;  /* 0x0000000bff0c7e24 */ /* 0x001fca000f8e00ff */
[----:B------:R-:W-:-:S04]  /*1c20*/  SHF.L.U32 R12, R12, 0x1f, RZ ;  /* 0x0000001f0c0c7819 */ /* 0x000fc800000006ff */
[----:B------:R0:W1:Y:S01]  /*1c30*/  SYNCS.PHASECHK.TRANS64.TRYWAIT P0, [UR4], R12 ;  /* 0x0000000cff0075a7 */ /* 0x0000620008000144 */
[----:B------:R-:W-:Y:S05]  /*1c40*/  @!P1 BRA `(.L_x_21) ;  /* 0x0000000000049947 */ /* 0x000fea0003800000 */
[----:B------:R-:W-:Y:S01]  /*1c50*/  BPT.TRAP 0x1 ;  /* 0x000000040000795c */ /* 0x000fe20000300000 */
.L_x_21:
[----:B-1----:R-:W-:Y:S05]  /*1c60*/  @P0 BRA `(.L_x_22) ;  /* 0x0000000000080947 */ /* 0x002fea0003800000 */
[----:B------:R-:W1:Y:S02]  /*1c70*/  SYNCS.PHASECHK.TRANS64.TRYWAIT P0, [UR4], R12 ;  /* 0x0000000cff0075a7 */ /* 0x000e640008000144 */
[----:B-1----:R-:W-:Y:S05]  /*1c80*/  @!P0 BRA `(.L_x_23) ;  /* 0x0000007400f48947 */ /* 0x002fea0003800000 */
.L_x_22:
[----:B------:R-:W-:Y:S01]  /*1c90*/  UIADD3 UR4, UR8, 0x180, URZ ;  /* 0x0000018008047890 */ /* 0x000fe2000fffe03f */
[----:B------:R-:W-:Y:S01]  /*1ca0*/  WARPGROUP.ARRIVE ;  /* 0x00000000000079c5 */ /* 0x000fe20000000000 */
[----:B------:R-:W-:Y:S01]  /*1cb0*/  UIADD3 UR5, UR8, 0x4180, URZ ;  /* 0x0000418008057890 */ /* 0x000fe2000fffe03f */
[----:B------:R-:W-:Y:S01]  /*1cc0*/  CS2R R20, SRZ ;  /* 0x0000000000147805 */ /* 0x000fe2000001ff00 */
[----:B------:R-:W-:Y:S01]  /*1cd0*/  USHF.R.U32.HI UR4, URZ, 0x4, UR4 ;  /* 0x000000043f047899 */ /* 0x000fe20008011604 */
[----:B------:R-:W-:Y:S01]  /*1ce0*/  CS2R R18, SRZ ;  /* 0x0000000000127805 */ /* 0x000fe2000001ff00 */
[----:B------:R-:W-:Y:S01]  /*1cf0*/  USHF.R.U32.HI UR5, URZ, 0x4, UR5 ;  /* 0x000000043f057899 */ /* 0x000fe20008011605 */
[----:B------:R-:W-:Y:S01]  /*1d00*/  CS2R R22, SRZ ;  /* 0x0000000000167805 */ /* 0x000fe2000001ff00 */
[----:B------:R-:W-:Y:S01]  /*1d10*/  ULOP3.LUT UR4, UR4, 0x3fff, URZ, 0xc0, !UPT ;  /* 0x00003fff04047892 */ /* 0x000fe2000f8ec03f */
[----:B------:R-:W-:Y:S01]  /*1d20*/  CS2R R90, SRZ ;  /* 0x00000000005a7805 */ /* 0x000fe2000001ff00 */
[----:B------:R-:W-:Y:S01]  /*1d30*/  ULOP3.LUT UR5, UR5, 0x3fff, URZ, 0xc0, !UPT ;  /* 0x00003fff05057892 */ /* 0x000fe2000f8ec03f */
[----:B------:R-:W-:Y:S01]  /*1d40*/  CS2R R88, SRZ ;  /* 0x0000000000587805 */ /* 0x000fe2000001ff00 */
[----:B------:R-:W-:Y:S01]  /*1d50*/  ULOP3.LUT UR4, UR4, 0x10000, URZ, 0xfc, !UPT ;  /* 0x0001000004047892 */ /* 0x000fe2000f8efc3f */
[----:B------:R-:W-:Y:S01]  /*1d60*/  CS2R R92, SRZ ;  /* 0x00000000005c7805 */ /* 0x000fe2000001ff00 */
[----:B------:R-:W-:Y:S01]  /*1d70*/  ULOP3.LUT UR5, UR5, 0x10000, URZ, 0xfc, !UPT ;  /* 0x0001000005057892 */ /* 0x000fe2000f8efc3f */
[----:B------:R-:W-:Y:S01]  /*1d80*/  CS2R R94, SRZ ;  /* 0x00000000005e7805 */ /* 0x000fe2000001ff00 */
[----:B------:R-:W-:Y:S01]  /*1d90*/  ULEA UR16, UR9, UR4, 0x8 ;  /* 0x0000000409107291 */ /* 0x000fe2000f8e403f */
[----:B------:R-:W-:Y:S01]  /*1da0*/  CS2R R96, SRZ ;  /* 0x0000000000607805 */ /* 0x000fe2000001ff00 */
[----:B------:R-:W-:Y:S01]  /*1db0*/  ULEA UR18, UR9, UR5, 0x9 ;  /* 0x0000000509127291 */ /* 0x000fe2000f8e483f */
[----:B------:R-:W-:Y:S01]  /*1dc0*/  CS2R R98, SRZ ;  /* 0x0000000000627805 */ /* 0x000fe2000001ff00 */
[----:B------:R-:W-:Y:S01]  /*1dd0*/  UMOV UR17, 0x80000020 ;  /* 0x8000002000117882 */ /* 0x000fe20000000000 */
[----:B------:R-:W-:Y:S01]  /*1de0*/  UMOV UR19, 0x80000020 ;  /* 0x8000002000137882 */ /* 0x000fe20000000000 */
[----:B------:R-:W-:Y:S01]  /*1df0*/  ULDC UR5, c[0x0][0x50c] ;  /* 0x0001430000057ab9 */ /* 0x000fe20000000800 */
[----:B------:R-:W-:Y:S01]  /*1e00*/  UMOV UR4, 0x2 ;  /* 0x0000000200047882 */ /* 0x000fe20000000000 */
[----:B------:R-:W-:Y:S01]  /*1e10*/  UISETP.NE.AND UP0, UPT, UR5, 0x2, UPT ;  /* 0x000000020500788c */ /* 0x000fe2000bf05270 */
[----:B------:R-:W-:-:S02]  /*1e20*/  CS2R R100, SRZ ;  /* 0x0000000000647805 */ /* 0x000fc4000001ff00 */
[----:B------:R-:W-:Y:S01]  /*1e30*/  CS2R R102, SRZ ;  /* 0x0000000000667805 */ /* 0x000fe2000001ff00 */
[----:B------:R-:W-:Y:S01]  /*1e40*/  QGMMA.64x128x32.F32.E5M2.E5M2 R24, gdesc[UR16], RZ, !UPT ;  /* 0x01e00000101879f3 */ /* 0x000fe2000c7038ff */
[----:B------:R-:W-:Y:S01]  /*1e50*/  USEL UR5, URZ, 0x1, UP0 ;  /* 0x000000013f057887 */ /* 0x000fe20008000000 */
[----:B------:R-:W-:Y:S01]  /*1e60*/  CS2R R104, SRZ ;  /* 0x0000000000687805 */ /* 0x000fe2000001ff00 */
[----:B------:R-:W-:Y:S01]  /*1e70*/  UIADD3 UR16, UR16, 0x2, URZ ;  /* 0x0000000210107890 */ /* 0x000fe2000fffe03f */
[----:B------:R-:W-:Y:S01]  /*1e80*/  CS2R R106, SRZ ;  /* 0x00000000006a7805 */ /* 0x000fe2000001ff00 */
[----:B------:R-:W-:Y:S01]  /*1e90*/  UIADD3 UR18, UR18, 0x2, URZ ;  /* 0x0000000212127890 */ /* 0x000fe2000fffe03f */
[----:B------:R-:W-:Y:S02]  /*1ea0*/  CS2R R108, SRZ ;  /* 0x00000000006c7805 */ /* 0x000fe4000001ff00 */
[----:B------:R-:W-:Y:S01]  /*1eb0*/  ISETP.NE.AND P0, PT, RZ, UR5, PT ;  /* 0x00000005ff007c0c */ /* 0x000fe2000bf05270 */
[----:B------:R-:W-:Y:S01]  /*1ec0*/  UMOV UR17, 0x80000020 ;  /* 0x8000002000117882 */ /* 0x000fe20000000000 */
[----:B------:R-:W-:Y:S01]  /*1ed0*/  UMOV UR19, 0x80000020 ;  /* 0x8000002000137882 */ /* 0x000fe20000000000 */
        /* <DEDUP_REMOVED lines=18> */
[----:B------:R-:W-:Y:S01]  /*2000*/  QGMMA.64x128x32.F32.E5M2.E5M2 R24, gdesc[UR16], R24, gsb0 ;  /* 0x01e00000101879f3 */ /* 0x000fe20008003818 */
[----:B------:R-:W-:Y:S05]  /*2010*/  @!P0 BRA `(.L_x_24) ;  /* 0x0000000400088947 */ /* 0x000fea0003800000 */
[----:B------:R-:W-:Y:S02]  /*2020*/  WARPGROUP.DEPBAR.LE gsb0, 0x0 ;  /* 0x00008000000079c5 */ /* 0x000fe40000010000 */
[----:B------:R-:W-:-:S01]  /*2030*/  FADD R145, RZ, R24 ;  /* 0x00000018ff917221 */ /* 0x000fc20000000000 */
[----:B------:R-:W-:Y:S01]  /*2040*/  FADD R144, RZ, R25 ;  /* 0x00000019ff907221 */ /* 0x000fe20000000000 */
        /* <DEDUP_REMOVED lines=62> */
[----:B------:R-:W-:-:S06]  /*2430*/  UMOV UR4, URZ ;  /* 0x0000003f00047c82 */ /* 0x000fcc0008000000 */
.L_x_24:
[----:B------:R-:W-:-:S04]  /*2440*/  UIADD3 UR12, UR9, 0x1, URZ ;  /* 0x00000001090c7890 */ /* 0x000fc8000fffe03f */
[----:B------:R-:W-:-:S04]  /*2450*/  UISETP.NE.AND UP0, UPT, UR12, 0x4, UPT ;  /* 0x000000040c00788c */ /* 0x000fc8000bf05270 */
[----:B------:R-:W-:Y:S02]  /*2460*/  USEL UR6, URZ, 0x1, UP0 ;  /* 0x000000013f067887 */ /* 0x000fe40008000000 */
[----:B------:R-:W-:Y:S02]  /*2470*/  USEL UR12, UR12, URZ, UP0 ;  /* 0x0000003f0c0c7287 */ /* 0x000fe40008000000 */
[----:B------:R-:W-:-:S06]  /*2480*/  ULOP3.LUT UR6, UR11, UR6, URZ, 0x3c, !UPT ;  /* 0x000000060b067292 */ /* 0x000fcc000f8e3c3f */
[----:B------:R-:W-:Y:S01]  /*2490*/  IMAD.U32 R150, RZ, RZ, UR6 ;  /* 0x00000006ff967e24 */ /* 0x000fe2000f8e00ff */
[----:B------:R-:W-:-:S06]  /*24a0*/  UMOV UR6, 0x1 ;  /* 0x0000000100067882 */ /* 0x000fcc0000000000 */
.L_x_19:
[----:B------:R-:W-:-:S06]  /*24b0*/  UISETP.GE.AND UP0, UPT, UR10, 0x1, UPT ;  /* 0x000000010a00788c */ /* 0x000fcc000bf06270 */
[----:B------:R-:W-:-:S13]  /*24c0*/  PLOP3.LUT P0, PT, PT, PT, UP0, 0x80, 0x0 ;  /* 0x000000000000781c */ /* 0x000fda0003f0f008 */
[----:B------:R-:W-:Y:S05]  /*24d0*/  @!P0 BRA `(.L_x_25) ;  /* 0x0000000800108947 */ /* 0x000fea0003800000 */
[----:B01----:R-:W-:Y:S01]  /*24e0*/  IMAD.U32 R12, RZ, RZ, UR10 ;  /* 0x0000000aff0c7e24 */ /* 0x003fe2000f8e00ff */
[----:B------:R-:W-:Y:S01]  /*24f0*/  ULDC UR24, c[0x0][0x50c] ;  /* 0x0001430000187ab9 */ /* 0x000fe20000000800 */
[----:B------:R-:W-:-:S07]  /*2500*/  IMAD.U32 R13, RZ, RZ, UR9 ;  /* 0x00000009ff0d7e24 */ /* 0x000fce000f8e00ff */
.L_x_33:
[----:B------:R-:W-:-:S06]  /*2510*/  UISETP.NE.AND UP0, UPT, UR25, 0x3, UPT ;  /* 0x000000031900788c */ /* 0x000fcc000bf05270 */
[----:B------:R-:W-:-:S13]  /*2520*/  PLOP3.LUT P1, PT, PT, PT, UP0, 0x80, 0x0 ;  /* 0x000000000000781c */ /* 0x000fda0003f2f008 */
[----:B------:R-:W-:Y:S05]  /*2530*/  @!P1 BRA `(.L_x_26) ;  /* 0x0000000000049947 */ /* 0x000fea0003800000 */
[----:B------:R-:W-:Y:S01]  /*2540*/  BPT.TRAP 0x1 ;  /* 0x000000040000795c */ /* 0x000fe20000300000 */
.L_x_26:
[----:B------:R-:W-:Y:S01]  /*2550*/  ULEA UR15, UR12, UR8, 0x3 ;  /* 0x000000080c0f7291 */ /* 0x000fe2000f8e183f */
[----:B------:R-:W-:-:S08]  /*2560*/  SHF.L.U32 R146, R150, 0x1f, RZ ;  /* 0x0000001f96927819 */ /* 0x000fd000000006ff */
[----:B------:R0:W1:Y:S01]  /*2570*/  SYNCS.PHASECHK.TRANS64.TRYWAIT P0, [UR15], R146 ;  /* 0x00000092ff0075a7 */ /* 0x000062000800014f */
[----:B------:R-:W-:Y:S05]  /*2580*/  @!P1 BRA `(.L_x_27) ;  /* 0x0000000000049947 */ /* 0x000fea0003800000 */
[----:B------:R-:W-:Y:S01]  /*2590*/  BPT.TRAP 0x1 ;  /* 0x000000040000795c */ /* 0x000fe20000300000 */
.L_x_27:
[----:B-1----:R-:W-:Y:S05]  /*25a0*/  @P0 BRA `(.L_x_28) ;  /* 0x0000000000080947 */ /* 0x002fea0003800000 */
[----:B------:R-:W1:Y:S02]  /*25b0*/  SYNCS.PHASECHK.TRANS64.TRYWAIT P0, [UR15], R146 ;  /* 0x00000092ff0075a7 */ /* 0x000e64000800014f */
[----:B-1----:R-:W-:Y:S05]  /*25c0*/  @!P0 BRA `(.L_x_29) ;  /* 0x0000006c00bc8947 */ /* 0x002fea0003800000 */
.L_x_28:
[----:B------:R-:W-:Y:S01]  /*25d0*/  UIADD3 UR15, UR8, 0x180, URZ ;  /* 0x00000180080f7890 */ /* 0x000fe2000fffe03f */
[----:B------:R-:W-:Y:S01]  /*25e0*/  WARPGROUP.ARRIVE ;  /* 0x00000000000079c5 */ /* 0x000fe20000000000 */
[----:B------:R-:W-:Y:S02]  /*25f0*/  UIADD3 UR16, UR8, 0x4180, URZ ;  /* 0x0000418008107890 */ /* 0x000fe4000fffe03f */
[----:B------:R-:W-:Y:S02]  /*2600*/  USHF.R.U32.HI UR15, URZ, 0x4, UR15 ;  /* 0x000000043f0f7899 */ /* 0x000fe4000801160f */
[----:B------:R-:W-:Y:S02]  /*2610*/  USHF.R.U32.HI UR16, URZ, 0x4, UR16 ;  /* 0x000000043f107899 */ /* 0x000fe40008011610 */
[----:B------:R-:W-:Y:S02]  /*2620*/  UISETP.NE.AND UP0, UPT, UR5, URZ, UPT ;  /* 0x0000003f0500728c */ /* 0x000fe4000bf05270 */
[----:B------:R-:W-:-:S02]  /*2630*/  ULOP3.LUT UR15, UR15, 0x3fff, URZ, 0xc0, !UPT ;  /* 0x00003fff0f0f7892 */ /* 0x000fc4000f8ec03f */
[----:B------:R-:W-:Y:S02]  /*2640*/  ULOP3.LUT UR16, UR16, 0x3fff, URZ, 0xc0, !UPT ;  /* 0x00003fff10107892 */ /* 0x000fe4000f8ec03f */
[----:B------:R-:W-:Y:S02]  /*2650*/  USEL UR6, UR6, URZ, !UP0 ;  /* 0x0000003f06067287 */ /* 0x000fe4000c000000 */
[----:B------:R-:W-:Y:S02]  /*2660*/  ULOP3.LUT UR15, UR15, 0x10000, URZ, 0xfc, !UPT ;  /* 0x000100000f0f7892 */ /* 0x000fe4000f8efc3f */
[----:B------:R-:W-:Y:S02]  /*2670*/  ULOP3.LUT UR18, UR16, 0x10000, URZ, 0xfc, !UPT ;  /* 0x0001000010127892 */ /* 0x000fe4000f8efc3f */
[----:B------:R-:W-:Y:S02]  /*2680*/  UISETP.NE.U32.AND UP0, UPT, UR6, URZ, UPT ;  /* 0x0000003f0600728c */ /* 0x000fe4000bf05070 */
[----:B------:R-:W-:-:S02]  /*2690*/  ULEA UR16, UR12, UR15, 0x8 ;  /* 0x0000000f0c107291 */ /* 0x000fc4000f8e403f */
[----:B------:R-:W-:Y:S01]  /*26a0*/  ULEA UR18, UR12, UR18, 0x9 ;  /* 0x000000120c127291 */ /* 0x000fe2000f8e483f */
[----:B------:R-:W-:Y:S01]  /*26b0*/  UMOV UR17, 0x80000020 ;  /* 0x8000002000117882 */ /* 0x000fe20000000000 */
[----:B------:R-:W-:Y:S01]  /*26c0*/  UMOV UR19, 0x80000020 ;  /* 0x8000002000137882 */ /* 0x000fe20000000000 */
[----:B------:R-:W-:-:S06]  /*26d0*/  UIADD3 UR4, UR4, 0x2, URZ ;  /* 0x0000000204047890 */ /* 0x000fcc000fffe03f */
[----:B------:R-:W-:Y:S01]  /*26e0*/  QGMMA.64x128x32.F32.E5M2.E5M2 R24, gdesc[UR16], R24, UP0 ;  /* 0x01e00000101879f3 */ /* 0x000fe2000bf03818 */
[----:B------:R-:W-:Y:S02]  /*26f0*/  UIADD3 UR16, UR16, 0x2, URZ ;  /* 0x0000000210107890 */ /* 0x000fe4000fffe03f */
[----:B------:R-:W-:Y:S01]  /*2700*/  UIADD3 UR18, UR18, 0x2, URZ ;  /* 0x0000000212127890 */ /* 0x000fe2000fffe03f */
[----:B------:R-:W-:Y:S01]  /*2710*/  UMOV UR17, 0x80000020 ;  /* 0x8000002000117882 */ /* 0x000fe20000000000 */
[----:B------:R-:W-:Y:S01]  /*2720*/  UMOV UR19, 0x80000020 ;  /* 0x8000002000137882 */ /* 0x000fe20000000000 */
[----:B------:R-:W-:-:S04]  /*2730*/  UISETP.NE.AND UP0, UPT, UR4, UR24, UPT ;  /* 0x000000180400728c */ /* 0x000fc8000bf05270 */
[----:B------:R-:W-:-:S06]  /*2740*/  USEL UR5, URZ, 0x1, UP0 ;  /* 0x000000013f057887 */ /* 0x000fcc0008000000 */
[----:B------:R-:W-:Y:S01]  /*2750*/  ISETP.NE.AND P0, PT, RZ, UR5, PT ;  /* 0x00000005ff007c0c */ /* 0x000fe2000bf05270 */
[----:B------:R-:W-:Y:S03]  /*2760*/  QGMMA.64x128x32.F32.E5M2.E5M2 R24, gdesc[UR16], R24, gsb0 ;  /* 0x01e00000101879f3 */ /* 0x000fe60008003818 */
[----:B------:R-:W-:-:S09]  /*2770*/  WARPGROUP.DEPBAR.LE gsb0, 0x1 ;  /* 0x00008000000079c5 */ /* 0x000fd20000010100 */
[----:B------:R-:W-:Y:S05]  /*2780*/  @!P0 BRA `(.L_x_30) ;  /* 0x0000000400088947 */ /* 0x000fea0003800000 */
[----:B------:R-:W-:Y:S02]  /*2790*/  WARPGROUP.DEPBAR.LE gsb0, 0x0 ;  /* 0x00008000000079c5 */ /* 0x000fe40000010000 */
[----:B------:R-:W-:-:S01]  /*27a0*/  FADD R145, R24, R145 ;  /* 0x0000009118917221 */ /* 0x000fc20000000000 */
[----:B------:R-:W-:Y:S01]  /*27b0*/  FADD R144, R25, R144 ;  /* 0x0000009019907221 */ /* 0x000fe20000000000 */
        /* <DEDUP_REMOVED lines=62> */
[----:B------:R-:W-:-:S06]  /*2ba0*/  UMOV UR4, URZ ;  /* 0x0000003f00047c82 */ /* 0x000fcc0008000000 */
.L_x_30:
[----:B------:R-:W-:Y:S05]  /*2bb0*/  @!P1 BRA `(.L_x_31) ;  /* 0x0000000000049947 */ /* 0x000fea0003800000 */
[----:B------:R-:W-:Y:S01]  /*2bc0*/  BPT.TRAP 0x1 ;  /* 0x000000040000795c */ /* 0x000fe20000300000 */
.L_x_31:
[----:B------:R-:W-:Y:S01]  /*2bd0*/  ISETP.NE.AND P0, PT, R7, RZ, PT ;  /* 0x000000ff0700720c */ /* 0x000fe20003f05270 */
[----:B------:R-:W-:-:S12]  /*2be0*/  UISETP.GT.U32.AND UP0, UPT, UR7, 0x1, UPT ;  /* 0x000000010700788c */ /* 0x000fd8000bf04070 */
[----:B01----:R-:W-:-:S05]  /*2bf0*/  @P0 LEA R146, R13, UR8, 0x3 ;  /* 0x000000080d920c11 */ /* 0x003fca000f8e18ff */
[----:B------:R-:W-:-:S05]  /*2c00*/  @P0 VIADD R147, R146, 0x20 ;  /* 0x0000002092930836 */ /* 0x000fca0000000000 */
[----:B------:R-:W-:-:S04]  /*2c10*/  @P0 PRMT R147, R6, 0x654, R147 ;  /* 0x0000065406930816 */ /* 0x000fc80000000093 */
[----:B------:R0:W-:Y:S01]  /*2c20*/  @P0 SYNCS.ARRIVE.TRANS64.RED.A1T0 RZ, [R147+URZ], RZ ;  /* 0x000000ff93ff09a7 */ /* 0x0001e2000810043f */
[----:B------:R-:W-:-:S13]  /*2c30*/  PLOP3.LUT P0, PT, PT, PT, UP0, 0x80, 0x0 ;  /* 0x000000000000781c */ /* 0x000fda0003f0f008 */
[----:B0-----:R-:W-:Y:S05]  /*2c40*/  @P0 BRA `(.L_x_32) ;  /* 0x0000000000040947 */ /* 0x001fea0003800000 */
[----:B------:R-:W-:Y:S01]  /*2c50*/  BPT.TRAP 0x1 ;  /* 0x000000040000795c */ /* 0x000fe20000300000 */
.L_x_32:
[----:B------:R-:W-:Y:S01]  /*2c60*/  UIADD3 UR12, UR12, 0x1, URZ ;  /* 0x000000010c0c7890 */ /* 0x000fe2000fffe03f */
[C---:B------:R-:W-:Y:S01]  /*2c70*/  ISETP.GT.AND P1, PT, R12.reuse, 0x1, PT ;  /* 0x000000010c00780c */ /* 0x040fe20003f24270 */
[----:B------:R-:W-:Y:S02]  /*2c80*/  VIADD R13, R13, 0x1 ;  /* 0x000000010d0d7836 */ /* 0x000fe40000000000 */
[----:B------:R-:W-:Y:S01]  /*2c90*/  UISETP.NE.AND UP0, UPT, UR12, 0x4, UPT ;  /* 0x000000040c00788c */ /* 0x000fe2000bf05270 */
[----:B------:R-:W-:Y:S02]  /*2ca0*/  VIADD R12, R12, 0xffffffff ;  /* 0xffffffff0c0c7836 */ /* 0x000fe40000000000 */
[C---:B------:R-:W-:Y:S01]  /*2cb0*/  ISETP.NE.AND P0, PT, R13.reuse, 0x4, PT ;  /* 0x000000040d00780c */ /* 0x040fe20003f05270 */
[----:B------:R-:W-:Y:S02]  /*2cc0*/  USEL UR6, URZ, 0x1, UP0 ;  /* 0x000000013f067887 */ /* 0x000fe40008000000 */
[----:B------:R-:W-:Y:S01]  /*2cd0*/  USEL UR12, UR12, URZ, UP0 ;  /* 0x0000003f0c0c7287 */ /* 0x000fe20008000000 */
[----:B------:R-:W-:-:S03]  /*2ce0*/  SEL R13, R13, RZ, P0 ;  /* 0x000000ff0d0d7207 */ /* 0x000fc60000000000 */
[----:B------:R-:W-:Y:S01]  /*2cf0*/  LOP3.LUT R150, R150, UR6, RZ, 0x3c, !PT ;  /* 0x0000000696967c12 */ /* 0x000fe2000f8e3cff */
[----:B------:R-:W-:Y:S01]  /*2d00*/  UMOV UR6, 0x1 ;  /* 0x0000000100067882 */ /* 0x000fe20000000000 */
[----:B------:R-:W-:Y:S06]  /*2d10*/  @P1 BRA `(.L_x_33) ;  /* 0xfffffff400fc1947 */ /* 0x000fec000383ffff */
.L_x_25:
[----:B------:R-:W-:Y:S01]  /*2d20*/  UISETP.NE.AND UP0, UPT, UR4, URZ, UPT ;  /* 0x0000003f0400728c */ /* 0x000fe2000bf05270 */
[----:B01----:R-:W0:Y:S03]  /*2d30*/  LDC R12, c[0x0][0x28c] ;  /* 0x0000a300ff0c7b82 */ /* 0x003e260000000800 */
[----:B------:R-:W-:-:S06]  /*2d40*/  USEL UR4, URZ, 0x1, !UP0 ;  /* 0x000000013f047887 */ /* 0x000fcc000c000000 */
[----:B------:R-:W-:-:S13]  /*2d50*/  ISETP.NE.AND P0, PT, RZ, UR4, PT ;  /* 0x00000004ff007c0c */ /* 0x000fda000bf05270 */
[----:B------:R-:W-:Y:S05]  /*2d60*/  @!P0 BRA `(.L_x_34) ;  /* 0x0000000400048947 */ /* 0x000fea0003800000 */
[----:B------:R-:W-:Y:S02]  /*2d70*/  WARPGROUP.DEPBAR.LE gsb0, 0x0 ;  /* 0x00008000000079c5 */ /* 0x000fe40000010000 */
[----:B------:R-:W-:Y:S01]  /*2d80*/  FADD R145, R24, R145 ;  /* 0x0000009118917221 */ /* 0x000fe20000000000 */
        /* <DEDUP_REMOVED lines=62> */
[----:B------:R-:W-:-:S07]  /*3170*/  FADD R20, R20, R87 ;  /* 0x0000005714147221 */ /* 0x000fce0000000000 */
.L_x_34:
[----:B0-----:R-:W-:Y:S01]  /*3180*/  ISETP.GE.AND P0, PT, R12, 0x1, PT ;  /* 0x000000010c00780c */ /* 0x001fe20003f06270 */
[----:B------:R0:W-:Y:S01]  /*3190*/  SYNCS.ARRIVE.TRANS64.A1T0 RZ, [R149+UR31], RZ ;  /* 0x000000ff95ff79a7 */ /* 0x0001e2000810001f */
[----:B------:R-:W-:-:S11]  /*31a0*/  WARPGROUP.DEPBAR.LE gsb0, 0x0 ;  /* 0x00008000000079c5 */ /* 0x000fd60000010000 */
[----:B------:R-:W-:Y:S05]  /*31b0*/  @!P0 BRA `(.L_x_35) ;  /* 0x0000000000488947 */ /* 0x000fea0003800000 */
[----:B------:R-:W-:-:S06]  /*31c0*/  UISETP.NE.AND UP0, UPT, UR25, 0x3, UPT ;  /* 0x000000031900788c */ /* 0x000fcc000bf05270 */
[----:B------:R-:W-:-:S13]  /*31d0*/  PLOP3.LUT P0, PT, PT, PT, UP0, 0x80, 0x0 ;  /* 0x000000000000781c */ /* 0x000fda0003f0f008 */
[----:B------:R-:W-:Y:S05]  /*31e0*/  @!P0 BRA `(.L_x_36) ;  /* 0x0000000000048947 */ /* 0x000fea0003800000 */
[----:B------:R-:W-:Y:S01]  /*31f0*/  BPT.TRAP 0x1 ;  /* 0x000000040000795c */ /* 0x000fe20000300000 */
.L_x_36:
[----:B------:R-:W-:Y:S01]  /*3200*/  ISETP.NE.AND P0, PT, R7, RZ, PT ;  /* 0x000000ff0700720c */ /* 0x000fe20003f05270 */
[----:B------:R-:W-:-:S12]  /*3210*/  IMAD.U32 R13, RZ, RZ, UR8 ;  /* 0x00000008ff0d7e24 */ /* 0x000fd8000f8e00ff */
[----:B------:R-:W-:-:S05]  /*3220*/  VOTEU.ANY UP0, P0 ;  /* 0x00000000003f7886 */ /* 0x000fca0000000100 */
[----:B------:R-:W-:Y:S02]  /*3230*/  @UP0 UIADD3 UR4, UR10, UR9, URZ ;  /* 0x000000090a040290 */ /* 0x000fe4000fffe03f */
[----:B------:R-:W-:-:S04]  /*3240*/  UISETP.GT.U32.AND UP0, UPT, UR7, 0x1, UPT ;  /* 0x000000010700788c */ /* 0x000fc8000bf04070 */
[----:B------:R-:W-:-:S04]  /*3250*/  IMAD.U32 R12, RZ, RZ, UR4 ;  /* 0x00000004ff0c7e24 */ /* 0x000fc8000f8e00ff */
[----:B------:R-:W-:-:S05]  /*3260*/  @P0 IMAD.SHL.U32 R12, R12, 0x8, RZ ;  /* 0x000000080c0c0824 */ /* 0x000fca00078e00ff */
[----:B------:R-:W-:-:S04]  /*3270*/  @P0 LOP3.LUT R12, R12, 0x18, RZ, 0xc0, !PT ;  /* 0x000000180c0c0812 */ /* 0x000fc800078ec0ff */
[----:B------:R-:W-:-:S04]  /*3280*/  @P0 IADD3 R13, R13, 0x20, R12 ;  /* 0x000000200d0d0810 */ /* 0x000fc80007ffe00c */
[----:B------:R-:W-:-:S04]  /*3290*/  @P0 PRMT R13, R6, 0x654, R13 ;  /* 0x00000654060d0816 */ /* 0x000fc8000000000d */
[----:B------:R1:W-:Y:S01]  /*32a0*/  @P0 SYNCS.ARRIVE.TRANS64.RED.A1T0 RZ, [R13+URZ], RZ ;  /* 0x000000ff0dff09a7 */ /* 0x0003e2000810043f */
[----:B------:R-:W-:-:S13]  /*32b0*/  PLOP3.LUT P0, PT, PT, PT, UP0, 0x80, 0x0 ;  /* 0x000000000000781c */ /* 0x000fda0003f0f008 */
[----:B-1----:R-:W-:Y:S05]  /*32c0*/  @P0 BRA `(.L_x_35) ;  /* 0x0000000000040947 */ /* 0x002fea0003800000 */
[----:B------:R-:W-:Y:S01]  /*32d0*/  BPT.TRAP 0x1 ;  /* 0x000000040000795c */ /* 0x000fe20000300000 */
.L_x_35:
[----:B------:R-:W-:Y:S01]  /*32e0*/  SHF.L.U32 R12, R148, 0x1f, RZ ;  /* 0x0000001f940c7819 */ /* 0x000fe200000006ff */
[----:B------:R-:W1:Y:S01]  /*32f0*/  LDC R31, c[0x0][0x288] ;  /* 0x0000a200ff1f7b82 */ /* 0x000e620000000800 */
[----:B------:R-:W-:Y:S02]  /*3300*/  IMAD.SHL.U32 R28, R5, 0x40, RZ ;  /* 0x00000040051c7824 */ /* 0x000fe400078e00ff */
[----:B------:R-:W4:Y:S02]  /*3310*/  SYNCS.PHASECHK.TRANS64.TRYWAIT P0, [R15+URZ+0x8], R12 ;  /* 0x0000080c0f0075a7 */ /* 0x000f24000800017f */
[----:B----4-:R-:W-:Y:S05]  /*3320*/  @!P0 BRA `(.L_x_37) ;  /* 0x00000060007c8947 */ /* 0x010fea0003800000 */
.L_x_195:
[----:B------:R-:W-:Y:S01]  /*3330*/  ULDC UR4, c[0x0][0x284] ;  /* 0x0000a10000047ab9 */ /* 0x000fe20000000800 */
[----:B------:R-:W-:Y:S01]  /*3340*/  IMAD.SHL.U32 R30, R4, 0x80, RZ ;  /* 0x00000080041e7824 */ /* 0x000fe200078e00ff */
[----:B------:R-:W-:-:S04]  /*3350*/  ISETP.GE.AND P0, PT, R28, UR4, PT ;  /* 0x000000041c007c0c */ /* 0x000fc8000bf06270 */
[----:B-1----:R-:W-:-:S13]  /*3360*/  ISETP.GE.OR P0, PT, R30, R31, P0 ;  /* 0x0000001f1e00720c */ /* 0x002fda0000706670 */
[----:B------:R-:W-:Y:S05]  /*3370*/  @P0 BRA `(.L_x_38) ;  /* 0x0000004400e00947 */ /* 0x000fea0003800000 */
[----:B------:R-:W1:Y:S01]  /*3380*/  LDC.64 R32, c[0x0][0x5c8] ;  /* 0x00017200ff207b82 */ /* 0x000e620000000a00 */
[----:B------:R-:W-:Y:S01]  /*3390*/  IMAD.SHL.U32 R24, R14, 0x2, RZ ;  /* 0x000000020e187824 */ /* 0x000fe200078e00ff */
[----:B------:R-:W-:Y:S01]  /*33a0*/  SHF.R.S32.HI R35, RZ, 0x1f, R0 ;  /* 0x0000001fff237819 */ /* 0x000fe20000011400 */
[----:B------:R-:W-:Y:S01]  /*33b0*/  ULDC.64 UR4, c[0x0][0x5d0] ;  /* 0x0001740000047ab9 */ /* 0x000fe20000000a00 */
[----:B------:R-:W-:Y:S01]  /*33c0*/  SHF.R.S32.HI R34, RZ, 0x1f, R30 ;  /* 0x0000001fff227819 */ /* 0x000fe2000001141e */
[----:B------:R-:W-:Y:S01]  /*33d0*/  BSSY B0, `(.L_x_38) ;  /* 0x0000472000007945 */ /* 0x000fe20003800000 */
[--C-:B------:R-:W-:Y:S01]  /*33e0*/  SHF.R.S32.HI R25, RZ, 0x1f, R24.reuse ;  /* 0x0000001fff197819 */ /* 0x100fe20000011418 */
[----:B------:R-:W-:Y:S02]  /*33f0*/  IMAD R27, R35, UR4, RZ ;  /* 0x00000004231b7c24 */ /* 0x000fe4000f8e02ff */
[----:B----4-:R-:W-:-:S04]  /*3400*/  IMAD.WIDE.U32 R12, R0, UR4, R24 ;  /* 0x00000004000c7c25 */ /* 0x010fc8000f8e0018 */
[----:B------:R-:W-:Y:S01]  /*3410*/  IMAD R29, R0, UR5, R27 ;  /* 0x00000005001d7c24 */ /* 0x000fe2000f8e021b */
[----:B------:R-:W-:Y:S01]  /*3420*/  IADD3 R12, P0, R30, R12, RZ ;  /* 0x0000000c1e0c7210 */ /* 0x000fe20007f1e0ff */
[----:B------:R-:W-:Y:S01]  /*3430*/  IMAD.WIDE R26, R5, 0x40, R8 ;  /* 0x00000040051a7825 */ /* 0x000fe200078e0208 */
[----:B------:R-:W-:Y:S02]  /*3440*/  ULDC.64 UR4, c[0x0][0x5c0] ;  /* 0x0001700000047ab9 */ /* 0x000fe40000000a00 */
[----:B------:R-:W-:Y:S01]  /*3450*/  IADD3.X R13, R34, R13, R29, P0, !PT ;  /* 0x0000000d220d7210 */ /* 0x000fe200007fe41d */
[----:B------:R-:W-:Y:S02]  /*3460*/  IMAD R29, R14, -0x2, R31 ;  /* 0xfffffffe0e1d7824 */ /* 0x000fe400078e021f */
[-C--:B-1----:R-:W-:Y:S02]  /*3470*/  IMAD R4, R27, R32.reuse, RZ ;  /* 0x000000201b047224 */ /* 0x082fe400078e02ff */
[----:B------:R-:W-:-:S04]  /*3480*/  IMAD.WIDE.U32 R12, R26, R32, R12 ;  /* 0x000000201a0c7225 */ /* 0x000fc800078e000c */
[----:B------:R-:W-:Y:S01]  /*3490*/  IMAD R5, R26, R33, R4 ;  /* 0x000000211a057224 */ /* 0x000fe200078e0204 */
[----:B------:R-:W-:Y:S02]  /*34a0*/  LEA R4, P0, R32, R12, 0x3 ;  /* 0x0000000c20047211 */ /* 0x000fe400078018ff */
[----:B------:R-:W-:Y:S01]  /*34b0*/  IADD3 R12, P1, R12, UR4, RZ ;  /* 0x000000040c0c7c10 */ /* 0x000fe2000ff3e0ff */
[----:B------:R-:W-:Y:S01]  /*34c0*/  IMAD.IADD R13, R13, 0x1, R5 ;  /* 0x000000010d0d7824 */ /* 0x000fe200078e0205 */
[----:B------:R-:W-:-:S04]  /*34d0*/  IADD3 R4, P2, R4, UR4, RZ ;  /* 0x0000000404047c10 */ /* 0x000fc8000ff5e0ff */
[----:B------:R-:W-:Y:S01]  /*34e0*/  LEA.HI.X R5, R32, R13, R33, 0x3, P0 ;  /* 0x0000000d20057211 */ /* 0x000fe200000f1c21 */
[----:B------:R-:W-:Y:S01]  /*34f0*/  IMAD.IADD R32, R17, 0x1, -R28 ;  /* 0x0000000111207824 */ /* 0x000fe200078e0a1c */
[----:B---3-5:R-:W-:Y:S01]  /*3500*/  FSETP.NEU.AND P0, PT, R11, RZ, PT ;  /* 0x000000ff0b00720b */ /* 0x028fe20003f0d000 */
[----:B------:R-:W-:Y:S01]  /*3510*/  IMAD.IADD R28, R29, 0x1, -R30 ;  /* 0x000000011d1c7824 */ /* 0x000fe200078e0a1e */
[----:B------:R-:W-:Y:S02]  /*3520*/  IADD3.X R13, R13, UR5, RZ, P1, !PT ;  /* 0x000000050d0d7c10 */ /* 0x000fe40008ffe4ff */
[----:B------:R-:W-:-:S09]  /*3530*/  IADD3.X R5, R5, UR5, RZ, P2, !PT ;  /* 0x0000000505057c10 */ /* 0x000fd200097fe4ff */
[----:B------:R-:W-:Y:S05]  /*3540*/  @!P0 BRA `(.L_x_39) ;  /* 0x0000003400608947 */ /* 0x000fea0003800000 */
[----:B------:R-:W-:Y:S01]  /*3550*/  ULDC.64 UR4, c[0x0][0x5b8] ;  /* 0x00016e0000047ab9 */ /* 0x000fe20000000a00 */
[----:B------:R-:W-:Y:S01]  /*3560*/  ULDC.64 UR16, c[0x0][0x5a8] ;  /* 0x00016a0000107ab9 */ /* 0x000fe20000000a00 */
[----:B------:R-:W-:Y:S01]  /*3570*/  IMAD.WIDE.U32 R24, R0, UR4, R24 ;  /* 0x0000000400187c25 */ /* 0x000fe2000f8e0018 */
[----:B------:R-:W-:Y:S03]  /*3580*/  BSSY B1, `(.L_x_40) ;  /* 0x0000010000017945 */ /* 0x000fe60003800000 */
[----:B------:R-:W-:Y:S01]  /*3590*/  IMAD R29, R35, UR4, RZ ;  /* 0x00000004231d7c24 */ /* 0x000fe2000f8e02ff */
[----:B------:R-:W-:-:S03]  /*35a0*/  IADD3 R30, P0, R30, R24, RZ ;  /* 0x000000181e1e7210 */ /* 0x000fc60007f1e0ff */
[----:B------:R-:W-:Y:S01]  /*35b0*/  IMAD R29, R0, UR5, R29 ;  /* 0x00000005001d7c24 */ /* 0x000fe2000f8e021d */
[----:B------:R-:W-:Y:S01]  /*35c0*/  ULDC.64 UR4, c[0x0][0x5b0] ;  /* 0x00016c0000047ab9 */ /* 0x000fe20000000a00 */
[----:B------:R-:W-:-:S03]  /*35d0*/  PRMT R0, RZ, 0x7610, R0 ;  /* 0x00007610ff007816 */ /* 0x000fc60000000000 */
[----:B------:R-:W-:Y:S01]  /*35e0*/  IADD3.X R31, R34, R25, R29, P0, !PT ;  /* 0x00000019221f7210 */ /* 0x000fe200007fe41d */
[----:B------:R-:W-:Y:S01]  /*35f0*/  IMAD R29, R27, UR4, RZ ;  /* 0x000000041b1d7c24 */ /* 0x000fe2000f8e02ff */
[----:B------:R-:W-:Y:S01]  /*3600*/  ISETP.GE.AND P0, PT, R32, 0x1, PT ;  /* 0x000000012000780c */ /* 0x000fe20003f06270 */
[----:B------:R-:W-:-:S03]  /*3610*/  IMAD.WIDE.U32 R24, R26, UR4, R30 ;  /* 0x000000041a187c25 */ /* 0x000fc6000f8e001e */
[----:B------:R-:W-:Y:S01]  /*3620*/  ISETP.LT.OR P2, PT, R28, 0x1, !P0 ;  /* 0x000000011c00780c */ /* 0x000fe20004741670 */
[----:B------:R-:W-:Y:S01]  /*3630*/  IMAD R29, R26, UR5, R29 ;  /* 0x000000051a1d7c24 */ /* 0x000fe2000f8e021d */
[----:B------:R-:W-:-:S04]  /*3640*/  IADD3 R24, P1, R24, UR16, RZ ;  /* 0x0000001018187c10 */ /* 0x000fc8000ff3e0ff */
[----:B------:R-:W-:-:S07]  /*3650*/  IADD3.X R25, R25, UR17, R29, P1, !PT ;  /* 0x0000001119197c10 */ /* 0x000fce0008ffe41d */
[----:B------:R-:W-:Y:S05]  /*3660*/  @P2 BRA `(.L_x_41) ;  /* 0x0000000000042947 */ /* 0x000fea0003800000 */
[----:B------:R1:W5:Y:S02]  /*3670*/  LDG.E.U8 R0, desc[UR22][R24.64] ;  /* 0x0000001618007981 */ /* 0x000364000c1e1100 */
.L_x_41:
[----:B------:R-:W-:Y:S05]  /*3680*/  BSYNC B1 ;  /* 0x0000000000017941 */ /* 0x000fea0003800000 */
.L_x_40:
[----:B-----5:R-:W-:Y:S01]  /*3690*/  LOP3.LUT R0, R0, 0xff, RZ, 0xc0, !PT ;  /* 0x000000ff00007812 */ /* 0x020fe200078ec0ff */
[----:B------:R-:W-:Y:S01]  /*36a0*/  BSSY B1, `(.L_x_42) ;  /* 0x000000b000017945 */ /* 0x000fe20003800000 */
[----:B------:R-:W-:Y:S02]  /*36b0*/  ISETP.LT.OR P3, PT, R28, 0x2, !P0 ;  /* 0x000000021c00780c */ /* 0x000fe40004761670 */
[----:B------:R-:W-:-:S05]  /*36c0*/  F2FP.F16.E5M2.UNPACK_B R0, R0 ;  /* 0x00000000ff00723e */ /* 0x000fca00020004ff */
[----:B------:R-:W-:-:S05]  /*36d0*/  HADD2.F32 R0, -RZ, R0.H0_H0 ;  /* 0x20000000ff007230 */ /* 0x000fca0000004100 */
[----:B------:R-:W-:-:S04]  /*36e0*/  FMUL R0, R0, R11 ;  /* 0x0000000b00007220 */ /* 0x000fc80000400000 */
[----:B--2---:R-:W-:-:S05]  /*36f0*/  FFMA R0, R145, R10, R0 ;  /* 0x0000000a91007223 */ /* 0x004fca0000000000 */
[----:B------:R-:W-:Y:S02]  /*3700*/  F2FP.SATFINITE.E5M2.F32.PACK_AB_MERGE_C R29, RZ, R0, RZ ;  /* 0x00000000ff1d723e */ /* 0x000fe400048060ff */
[----:B------:R-:W-:-:S03]  /*3710*/  PRMT R0, RZ, 0x7610, R0 ;  /* 0x00007610ff007816 */ /* 0x000fc60000000000 */
[----:B------:R2:W-:Y:S01]  /*3720*/  @!P2 STG.E.U8 desc[UR22][R12.64], R29 ;  /* 0x0000001d0c00a986 */ /* 0x0005e2000c101116 */
[----:B------:R-:W-:Y:S05]  /*3730*/  @P3 BRA `(.L_x_43) ;  /* 0x0000000000043947 */ /* 0x000fea0003800000 */
[----:B------:R3:W5:Y:S02]  /*3740*/  LDG.E.U8 R0, desc[UR22][R24.64+0x1] ;  /* 0x0000011618007981 */ /* 0x000764000c1e1100 */
.L_x_43:
[----:B------:R-:W-:Y:S05]  /*3750*/  BSYNC B1 ;  /* 0x0000000000017941 */ /* 0x000fea0003800000 */
.L_x_42:
[----:B-----5:R-:W-:Y:S01]  /*3760*/  LOP3.LUT R0, R0, 0xff, RZ, 0xc0, !PT ;  /* 0x000000ff00007812 */ /* 0x020fe200078ec0ff */
[----:B------:R-:W-:Y:S01]  /*3770*/  BSSY B1, `(.L_x_44) ;  /* 0x0000013000017945 */ /* 0x000fe20003800000 */
[----:B--2---:R-:W-:Y:S02]  /*3780*/  IADD3 R29, P1, R26, 0x8, RZ ;  /* 0x000000081a1d7810 */ /* 0x004fe40007f3e0ff */
[----:B------:R-:W-:-:S03]  /*3790*/  F2FP.F16.E5M2.UNPACK_B R0, R0 ;  /* 0x00000000ff00723e */ /* 0x000fc600020004ff */
[----:B------:R-:W-:Y:S01]  /*37a0*/  IMAD.X R26, RZ, RZ, R27, P1 ;  /* 0x000000ffff1a7224 */ /* 0x000fe200008e061b */
[----:B------:R-:W-:Y:S01]  /*37b0*/  ISETP.GE.AND P1, PT, R32, 0x9, PT ;  /* 0x000000092000780c */ /* 0x000fe20003f26270 */
[----:B------:R-:W-:Y:S02]  /*37c0*/  HADD2.F32 R0, -RZ, R0.H0_H0 ;  /* 0x20000000ff007230 */ /* 0x000fe40000004100 */
[----:B------:R-:W-:Y:S01]  /*37d0*/  IMAD R26, R26, UR4, RZ ;  /* 0x000000041a1a7c24 */ /* 0x000fe2000f8e02ff */
[----:B------:R-:W-:Y:S01]  /*37e0*/  ISETP.LT.OR P4, PT, R28, 0x1, !P1 ;  /* 0x000000011c00780c */ /* 0x000fe20004f81670 */
[----:B------:R-:W-:-:S04]  /*37f0*/  IMAD.WIDE.U32 R30, R29, UR4, R30 ;  /* 0x000000041d1e7c25 */ /* 0x000fc8000f8e001e */
[----:B------:R-:W-:Y:S01]  /*3800*/  FMUL R27, R0, R11 ;  /* 0x0000000b001b7220 */ /* 0x000fe20000400000 */
[----:B------:R-:W-:Y:S01]  /*3810*/  PRMT R0, RZ, 0x7610, R0 ;  /* 0x00007610ff007816 */ /* 0x000fe20000000000 */
[----:B------:R-:W-:Y:S02]  /*3820*/  IMAD R29, R29, UR5, R26 ;  /* 0x000000051d1d7c24 */ /* 0x000fe4000f8e021a */
[----:B------:R-:W-:Y:S01]  /*3830*/  FFMA R27, R144, R10, R27 ;  /* 0x0000000a901b7223 */ /* 0x000fe2000000001b */
[----:B------:R-:W-:-:S04]  /*3840*/  IADD3 R26, P2, R30, UR16, RZ ;  /* 0x000000101e1a7c10 */ /* 0x000fc8000ff5e0ff */
[----:B------:R-:W-:Y:S02]  /*3850*/  F2FP.SATFINITE.E5M2.F32.PACK_AB_MERGE_C R33, RZ, R27, RZ ;  /* 0x0000001bff21723e */ /* 0x000fe400048060ff */
[----:B------:R-:W-:-:S03]  /*3860*/  IADD3.X R27, R31, UR17, R29, P2, !PT ;  /* 0x000000111f1b7c10 */ /* 0x000fc600097fe41d */
[----:B------:R2:W-:Y:S01]  /*3870*/  @!P3 STG.E.U8 desc[UR22][R12.64+0x1], R33 ;  /* 0x000001210c00b986 */ /* 0x0005e2000c101116 */
[----:B------:R-:W-:Y:S05]  /*3880*/  @P4 BRA `(.L_x_45) ;  /* 0x0000000000044947 */ /* 0x000fea0003800000 */
[----:B------:R4:W5:Y:S02]  /*3890*/  LDG.E.U8 R0, desc[UR22][R26.64] ;  /* 0x000000161a007981 */ /* 0x000964000c1e1100 */
.L_x_45:
[----:B------:R-:W-:Y:S05]  /*38a0*/  BSYNC B1 ;  /* 0x0000000000017941 */ /* 0x000fea0003800000 */
.L_x_44:
[----:B-----5:R-:W-:Y:S01]  /*38b0*/  LOP3.LUT R0, R0, 0xff, RZ, 0xc0, !PT ;  /* 0x000000ff00007812 */ /* 0x020fe200078ec0ff */
[----:B------:R-:W-:Y:S01]  /*38c0*/  BSSY B1, `(.L_x_46) ;  /* 0x000000b000017945 */ /* 0x000fe20003800000 */
[----:B------:R-:W-:Y:S02]  /*38d0*/  ISETP.LT.OR P2, PT, R28, 0x2, !P1 ;  /* 0x000000021c00780c */ /* 0x000fe40004f41670 */
[----:B------:R-:W-:-:S05]  /*38e0*/  F2FP.F16.E5M2.UNPACK_B R0, R0 ;  /* 0x00000000ff00723e */ /* 0x000fca00020004ff */
[----:B------:R-:W-:-:S05]  /*38f0*/  HADD2.F32 R0, -RZ, R0.H0_H0 ;  /* 0x20000000ff007230 */ /* 0x000fca0000004100 */
[----:B------:R-:W-:-:S04]  /*3900*/  FMUL R0, R0, R11 ;  /* 0x0000000b00007220 */ /* 0x000fc80000400000 */
[----:B------:R-:W-:-:S05]  /*3910*/  FFMA R0, R143, R10, R0 ;  /* 0x0000000a8f007223 */ /* 0x000fca0000000000 */
[----:B------:R-:W-:Y:S02]  /*3920*/  F2FP.SATFINITE.E5M2.F32.PACK_AB_MERGE_C R29, RZ, R0, RZ ;  /* 0x00000000ff1d723e */ /* 0x000fe400048060ff */
[----:B------:R-:W-:-:S03]  /*3930*/  PRMT R0, RZ, 0x7610, R0 ;  /* 0x00007610ff007816 */ /* 0x000fc60000000000 */
[----:B------:R0:W-:Y:S01]  /*3940*/  @!P4 STG.E.U8 desc[UR22][R4.64], R29 ;  /* 0x0000001d0400c986 */ /* 0x0001e2000c101116 */
[----:B------:R-:W-:Y:S05]  /*3950*/  @P2 BRA `(.L_x_47) ;  /* 0x0000000000042947 */ /* 0x000fea0003800000 */
[----:B------:R0:W5:Y:S02]  /*3960*/  LDG.E.U8 R0, desc[UR22][R26.64+0x1] ;  /* 0x000001161a007981 */ /* 0x000164000c1e1100 */
.L_x_47:
[----:B------:R-:W-:Y:S05]  /*3970*/  BSYNC B1 ;  /* 0x0000000000017941 */ /* 0x000fea0003800000 */
.L_x_46:
[----:B-----5:R-:W-:Y:S01]  /*3980*/  LOP3.LUT R0, R0, 0xff, RZ, 0xc0, !PT ;  /* 0x000000ff00007812 */ /* 0x020fe200078ec0ff */
[----:B------:R-:W-:Y:S01]  /*3990*/  BSSY B1, `(.L_x_48) ;  /* 0x000000b000017945 */ /* 0x000fe20003800000 */
[----:B------:R-:W-:Y:S02]  /*39a0*/  ISETP.LT.OR P3, PT, R28, 0x9, !P0 ;  /* 0x000000091c00780c */ /* 0x000fe40004761670 */
[----:B------:R-:W-:-:S05]  /*39b0*/  F2FP.F16.E5M2.UNPACK_B R0, R0 ;  /* 0x00000000ff00723e */ /* 0x000fca00020004ff */
[----:B------:R-:W-:-:S05]  /*39c0*/  HADD2.F32 R0, -RZ, R0.H0_H0 ;  /* 0x20000000ff007230 */ /* 0x000fca0000004100 */
[----:B0-----:R-:W-:Y:S01]  /*39d0*/  FMUL R29, R0, R11 ;  /* 0x0000000b001d7220 */ /* 0x001fe20000400000 */
[----:B------:R-:W-:-:S03]  /*39e0*/  PRMT R0, RZ, 0x7610, R0 ;  /* 0x00007610ff007816 */ /* 0x000fc60000000000 */
[----:B------:R-:W-:-:S05]  /*39f0*/  FFMA R29, R142, R10, R29 ;  /* 0x0000000a8e1d7223 */ /* 0x000fca000000001d */
[----:B------:R-:W-:-:S05]  /*3a00*/  F2FP.SATFINITE.E5M2.F32.PACK_AB_MERGE_C R29, RZ, R29, RZ ;  /* 0x0000001dff1d723e */ /* 0x000fca00048060ff */
[----:B------:R0:W-:Y:S01]  /*3a10*/  @!P2 STG.E.U8 desc[UR22][R4.64+0x1], R29 ;  /* 0x0000011d0400a986 */ /* 0x0001e2000c101116 */
[----:B------:R-:W-:Y:S05]  /*3a20*/  @P3 BRA `(.L_x_49) ;  /* 0x0000000000043947 */ /* 0x000fea0003800000 */
[----:B------:R0:W5:Y:S02]  /*3a30*/  LDG.E.U8 R0, desc[UR22][R24.64+0x8] ;  /* 0x0000081618007981 */ /* 0x000164000c1e1100 */
.L_x_49:
[----:B------:R-:W-:Y:S05]  /*3a40*/  BSYNC B1 ;  /* 0x0000000000017941 */ /* 0x000fea0003800000 */
.L_x_48:
[----:B-----5:R-:W-:Y:S01]  /*3a50*/  LOP3.LUT R0, R0, 0xff, RZ, 0xc0, !PT ;  /* 0x000000ff00007812 */ /* 0x020fe200078ec0ff */
[----:B------:R-:W-:Y:S01]  /*3a60*/  BSSY B1, `(.L_x_50) ;  /* 0x000000b000017945 */ /* 0x000fe20003800000 */
[----:B------:R-:W-:Y:S02]  /*3a70*/  ISETP.LT.OR P2, PT, R28, 0xa, !P0 ;  /* 0x0000000a1c00780c */ /* 0x000fe40004741670 */
[----:B------:R-:W-:-:S05]  /*3a80*/  F2FP.F16.E5M2.UNPACK_B R0, R0 ;  /* 0x00000000ff00723e */ /* 0x000fca00020004ff */
[----:B------:R-:W-:-:S05]  /*3a90*/  HADD2.F32 R0, -RZ, R0.H0_H0 ;  /* 0x20000000ff007230 */ /* 0x000fca0000004100 */
[----:B------:R-:W-:-:S04]  /*3aa0*/  FMUL R0, R0, R11 ;  /* 0x0000000b00007220 */ /* 0x000fc80000400000 */
[----:B------:R-:W-:-:S05]  /*3ab0*/  FFMA R0, R141, R10, R0 ;  /* 0x0000000a8d007223 */ /* 0x000fca0000000000 */
[----:B0-----:R-:W-:Y:S02]  /*3ac0*/  F2FP.SATFINITE.E5M2.F32.PACK_AB_MERGE_C R29, RZ, R0, RZ ;  /* 0x00000000ff1d723e */ /* 0x001fe400048060ff */
[----:B------:R-:W-:-:S03]  /*3ad0*/  PRMT R0, RZ, 0x7610, R0 ;  /* 0x00007610ff007816 */ /* 0x000fc60000000000 */
[----:B------:R0:W-:Y:S01]  /*3ae0*/  @!P3 STG.E.U8 desc[UR22][R12.64+0x8], R29 ;  /* 0x0000081d0c00b986 */ /* 0x0001e2000c101116 */
[----:B------:R-:W-:Y:S05]  /*3af0*/  @P2 BRA `(.L_x_51) ;  /* 0x0000000000042947 */ /* 0x000fea0003800000 */
[----:B------:R0:W5:Y:S02]  /*3b00*/  LDG.E.U8 R0, desc[UR22][R24.64+0x9] ;  /* 0x0000091618007981 */ /* 0x000164000c1e1100 */
.L_x_51:
[----:B------:R-:W-:Y:S05]  /*3b10*/  BSYNC B1 ;  /* 0x0000000000017941 */ /* 0x000fea0003800000 */
.L_x_50:
        /* <DEDUP_REMOVED lines=12> */
.L_x_53:
[----:B------:R-:W-:Y:S05]  /*3be0*/  BSYNC B1 ;  /* 0x0000000000017941 */ /* 0x000fea0003800000 */
.L_x_52:
        /* <DEDUP_REMOVED lines=12> */
.L_x_55:
[----:B------:R-:W-:Y:S05]  /*3cb0*/  BSYNC B1 ;  /* 0x0000000000017941 */ /* 0x000fea0003800000 */
.L_x_54:
        /* <DEDUP_REMOVED lines=12> */
.L_x_57:
[----:B------:R-:W-:Y:S05]  /*3d80*/  BSYNC B1 ;  /* 0x0000000000017941 */ /* 0x000fea0003800000 */
.L_x_56:
        /* <DEDUP_REMOVED lines=12> */
.L_x_59:
[----:B------:R-:W-:Y:S05]  /*3e50*/  BSYNC B1 ;  /* 0x0000000000017941 */ /* 0x000fea0003800000 */
.L_x_58:
        /* <DEDUP_REMOVED lines=12> */
.L_x_61:
[----:B------:R-:W-:Y:S05]  /*3f20*/  BSYNC B1 ;  /* 0x0000000000017941 */ /* 0x000fea0003800000 */
.L_x_60:
        /* <DEDUP_REMOVED lines=12> */
.L_x_63:
[----:B------:R-:W-:Y:S05]  /*3ff0*/  BSYNC B1 ;  /* 0x0000000000017941 */ /* 0x000fea0003800000 */
.L_x_62:
        /* <DEDUP_REMOVED lines=12> */
.L_x_65:
[----:B------:R-:W-:Y:S05]  /*40c0*/  BSYNC B1 ;  /* 0x0000000000017941 */ /* 0x000fea0003800000 */
.L_x_64:
        /* <DEDUP_REMOVED lines=12> */
.L_x_67:
[----:B------:R-:W-:Y:S05]  /*4190*/  BSYNC B1 ;  /* 0x0000000000017941 */ /* 0x000fea0003800000 */
.L_x_66:
        /* <DEDUP_REMOVED lines=12> */
.L_x_69:
[----:B------:R-:W-:Y:S05]  /*4260*/  BSYNC B1 ;  /* 0x0000000000017941 */ /* 0x000fea0003800000 */
.L_x_68:
        /* <DEDUP_REMOVED lines=12> */
.L_x_71:
[----:B------:R-:W-:Y:S05]  /*4330*/  BSYNC B1 ;  /* 0x0000000000017941 */ /* 0x000fea0003800000 */
.L_x_70:
        /* <DEDUP_REMOVED lines=12> */
.L_x_73:
[----:B------:R-:W-:Y:S05]  /*4400*/  BSYNC B1 ;  /* 0x0000000000017941 */ /* 0x000fea0003800000 */
.L_x_72:
        /* <DEDUP_REMOVED lines=12> */
.L_x_75:
[----:B------:R-:W-:Y:S05]  /*44d0*/  BSYNC B1 ;  /* 0x0000000000017941 */ /* 0x000fea0003800000 */
.L_x_74:
        /* <DEDUP_REMOVED lines=12> */
.L_x_77:
[----:B------:R-:W-:Y:S05]  /*45a0*/  BSYNC B1 ;  /* 0x0000000000017941 */ /* 0x000fea0003800000 */
.L_x_76:
        /* <DEDUP_REMOVED lines=12> */
.L_x_79:
[----:B------:R-:W-:Y:S05]  /*4670*/  BSYNC B1 ;  /* 0x0000000000017941 */ /* 0x000fea0003800000 */
.L_x_78:
        /* <DEDUP_REMOVED lines=12> */
.L_x_81:
[----:B------:R-:W-:Y:S05]  /*4740*/  BSYNC B1 ;  /* 0x0000000000017941 */ /* 0x000fea0003800000 */
.L_x_80:
        /* <DEDUP_REMOVED lines=12> */
.L_x_83:
[----:B------:R-:W-:Y:S05]  /*4810*/  BSYNC B1 ;  /* 0x0000000000017941 */ /* 0x000fea0003800000 */
.L_x_82:
        /* <DEDUP_REMOVED lines=12> */
.L_x_85:
[----:B------:R-:W-:Y:S05]  /*48e0*/  BSYNC B1 ;  /* 0x0000000000017941 */ /* 0x000fea0003800000 */
.L_x_84:
        /* <DEDUP_REMOVED lines=12> */
.L_x_87:
[----:B------:R-:W-:Y:S05]  /*49b0*/  BSYNC B1 ;  /* 0x0000000000017941 */ /* 0x000fea0003800000 */
.L_x_86:
        /* <DEDUP_REMOVED lines=12> */
.L_x_89:
[----:B------:R-:W-:Y:S05]  /*4a80*/  BSYNC B1 ;  /* 0x0000000000017941 */ /* 0x000fea0003800000 */
.L_x_88:
        /* <DEDUP_REMOVED lines=12> */
.L_x_91:
[----:B------:R-:W-:Y:S05]  /*4b50*/  BSYNC B1 ;  /* 0x0000000000017941 */ /* 0x000fea0003800000 */
.L_x_90:
        /* <DEDUP_REMOVED lines=12> */
.L_x_93:
[----:B------:R-:W-:Y:S05]  /*4c20*/  BSYNC B1 ;  /* 0x0000000000017941 */ /* 0x000fea0003800000 */
.L_x_92:
        /* <DEDUP_REMOVED lines=12> */
.L_x_95:
[----:B------:R-:W-:Y:S05]  /*4cf0*/  BSYNC B1 ;  /* 0x0000000000017941 */ /* 0x000fea0003800000 */
.L_x_94:
        /* <DEDUP_REMOVED lines=12> */
.L_x_97:
[----:B------:R-:W-:Y:S05]  /*4dc0*/  BSYNC B1 ;  /* 0x0000000000017941 */ /* 0x000fea0003800000 */
.L_x_96:
        /* <DEDUP_REMOVED lines=12> */
.L_x_99:
[----:B------:R-:W-:Y:S05]  /*4e90*/  BSYNC B1 ;  /* 0x0000000000017941 */ /* 0x000fea0003800000 */
.L_x_98:
        /* <DEDUP_REMOVED lines=12> */
.L_x_101:
[----:B------:R-:W-:Y:S05]  /*4f60*/  BSYNC B1 ;  /* 0x0000000000017941 */ /* 0x000fea0003800000 */
.L_x_100:
        /* <DEDUP_REMOVED lines=12> */
.L_x_103:
[----:B------:R-:W-:Y:S05]  /*5030*/  BSYNC B1 ;  /* 0x0000000000017941 */ /* 0x000fea0003800000 */
.L_x_102:
        /* <DEDUP_REMOVED lines=12> */
.L_x_105:
[----:B------:R-:W-:Y:S05]  /*5100*/  BSYNC B1 ;  /* 0x0000000000017941 */ /* 0x000fea0003800000 */
.L_x_104:
        /* <DEDUP_REMOVED lines=12> */
.L_x_107:
[----:B------:R-:W-:Y:S05]  /*51d0*/  BSYNC B1 ;  /* 0x0000000000017941 */ /* 0x000fea0003800000 */
.L_x_106:
        /* <DEDUP_REMOVED lines=12> */
.L_x_109:
[----:B------:R-:W-:Y:S05]  /*52a0*/  BSYNC B1 ;  /* 0x0000000000017941 */ /* 0x000fea0003800000 */
.L_x_108:
        /* <DEDUP_REMOVED lines=12> */
.L_x_111:
[----:B------:R-:W-:Y:S05]  /*5370*/  BSYNC B1 ;  /* 0x0000000000017941 */ /* 0x000fea0003800000 */
.L_x_110:
        /* <DEDUP_REMOVED lines=12> */
.L_x_113:
[----:B------:R-:W-:Y:S05]  /*5440*/  BSYNC B1 ;  /* 0x0000000000017941 */ /* 0x000fea0003800000 */
.L_x_112:
        /* <DEDUP_REMOVED lines=12> */
.L_x_115:
[----:B------:R-:W-:Y:S05]  /*5510*/  BSYNC B1 ;  /* 0x0000000000017941 */ /* 0x000fea0003800000 */
.L_x_114:
        /* <DEDUP_REMOVED lines=12> */
.L_x_117:
[----:B------:R-:W-:Y:S05]  /*55e0*/  BSYNC B1 ;  /* 0x0000000000017941 */ /* 0x000fea0003800000 */
.L_x_116:
        /* <DEDUP_REMOVED lines=12> */
.L_x_119:
[----:B------:R-:W-:Y:S05]  /*56b0*/  BSYNC B1 ;  /* 0x0000000000017941 */ /* 0x000fea0003800000 */
.L_x_118:
        /* <DEDUP_REMOVED lines=12> */
.L_x_121:
[----:B------:R-:W-:Y:S05]  /*5780*/  BSYNC B1 ;  /* 0x0000000000017941 */ /* 0x000fea0003800000 */
.L_x_120:
        /* <DEDUP_REMOVED lines=12> */
.L_x_123:
[----:B------:R-:W-:Y:S05]  /*5850*/  BSYNC B1 ;  /* 0x0000000000017941 */ /* 0x000fea0003800000 */
.L_x_122:
        /* <DEDUP_REMOVED lines=12> */
.L_x_125:
[----:B------:R-:W-:Y:S05]  /*5920*/  BSYNC B1 ;  /* 0x0000000000017941 */ /* 0x000fea0003800000 */
.L_x_124:
        /* <DEDUP_REMOVED lines=12> */
.L_x_127:
[----:B------:R-:W-:Y:S05]  /*59f0*/  BSYNC B1 ;  /* 0x0000000000017941 */ /* 0x000fea0003800000 */
.L_x_126:
        /* <DEDUP_REMOVED lines=12> */
.L_x_129:
[----:B------:R-:W-:Y:S05]  /*5ac0*/  BSYNC B1 ;  /* 0x0000000000017941 */ /* 0x000fea0003800000 */
.L_x_128:
        /* <DEDUP_REMOVED lines=12> */
.L_x_131:
[----:B------:R-:W-:Y:S05]  /*5b90*/  BSYNC B1 ;  /* 0x0000000000017941 */ /* 0x000fea0003800000 */
.L_x_130:
        /* <DEDUP_REMOVED lines=12> */
.L_x_133:
[----:B------:R-:W-:Y:S05]  /*5c60*/  BSYNC B1 ;  /* 0x0000000000017941 */ /* 0x000fea0003800000 */
.L_x_132:
        /* <DEDUP_REMOVED lines=12> */
.L_x_135:
[----:B------:R-:W-:Y:S05]  /*5d30*/  BSYNC B1 ;  /* 0x0000000000017941 */ /* 0x000fea0003800000 */
.L_x_134:
        /* <DEDUP_REMOVED lines=12> */
.L_x_137:
[----:B------:R-:W-:Y:S05]  /*5e00*/  BSYNC B1 ;  /* 0x0000000000017941 */ /* 0x000fea0003800000 */
.L_x_136:
        /* <DEDUP_REMOVED lines=12> */
.L_x_139:
[----:B------:R-:W-:Y:S05]  /*5ed0*/  BSYNC B1 ;  /* 0x0000000000017941 */ /* 0x000fea0003800000 */
.L_x_138:
        /* <DEDUP_REMOVED lines=12> */
.L_x_141:
[----:B------:R-:W-:Y:S05]  /*5fa0*/  BSYNC B1 ;  /* 0x0000000000017941 */ /* 0x000fea0003800000 */
.L_x_140:
        /* <DEDUP_REMOVED lines=12> */
.L_x_143:
[----:B------:R-:W-:Y:S05]  /*6070*/  BSYNC B1 ;  /* 0x0000000000017941 */ /* 0x000fea0003800000 */
.L_x_142:
        /* <DEDUP_REMOVED lines=12> */
.L_x_145:
[----:B------:R-:W-:Y:S05]  /*6140*/  BSYNC B1 ;  /* 0x0000000000017941 */ /* 0x000fea0003800000 */
.L_x_144:
        /* <DEDUP_REMOVED lines=12> */
.L_x_147:
[----:B------:R-:W-:Y:S05]  /*6210*/  BSYNC B1 ;  /* 0x0000000000017941 */ /* 0x000fea0003800000 */
.L_x_146:
        /* <DEDUP_REMOVED lines=12> */
.L_x_149:
[----:B------:R-:W-:Y:S05]  /*62e0*/  BSYNC B1 ;  /* 0x0000000000017941 */ /* 0x000fea0003800000 */
.L_x_148:
        /* <DEDUP_REMOVED lines=12> */
.L_x_151:
[----:B------:R-:W-:Y:S05]  /*63b0*/  BSYNC B1 ;  /* 0x0000000000017941 */ /* 0x000fea0003800000 */
.L_x_150:
        /* <DEDUP_REMOVED lines=12> */
.L_x_153:
[----:B------:R-:W-:Y:S05]  /*6480*/  BSYNC B1 ;  /* 0x0000000000017941 */ /* 0x000fea0003800000 */
.L_x_152:
        /* <DEDUP_REMOVED lines=12> */
.L_x_155:
[----:B------:R-:W-:Y:S05]  /*6550*/  BSYNC B1 ;  /* 0x0000000000017941 */ /* 0x000fea0003800000 */
.L_x_154:
        /* <DEDUP_REMOVED lines=12> */
.L_x_157:
[----:B------:R-:W-:Y:S05]  /*6620*/  BSYNC B1 ;  /* 0x0000000000017941 */ /* 0x000fea0003800000 */
.L_x_156:
        /* <DEDUP_REMOVED lines=12> */
.L_x_159:
[----:B------:R-:W-:Y:S05]  /*66f0*/  BSYNC B1 ;  /* 0x0000000000017941 */ /* 0x000fea0003800000 */
.L_x_158:
        /* <DEDUP_REMOVED lines=12> */
.L_x_161:
[----:B------:R-:W-:Y:S05]  /*67c0*/  BSYNC B1 ;  /* 0x0000000000017941 */ /* 0x000fea0003800000 */
.L_x_160:
        /* <DEDUP_REMOVED lines=12> */
.L_x_163:
[----:B------:R-:W-:Y:S05]  /*6890*/  BSYNC B1 ;  /* 0x0000000000017941 */ /* 0x000fea0003800000 */
.L_x_162:
        /* <DEDUP_REMOVED lines=12> */
.L_x_165:
[----:B------:R-:W-:Y:S05]  /*6960*/  BSYNC B1 ;  /* 0x0000000000017941 */ /* 0x000fea0003800000 */
.L_x_164:
[----:B-----5:R-:W-:Y:S01]  /*6970*/  LOP3.LUT R0, R0, 0xff, RZ, 0xc0, !PT ;  /* 0x000000ff00007812 */ /* 0x020fe200078ec0ff */
[----:B------:R-:W-:Y:S01]  /*6980*/  BSSY B1, `(.L_x_166) ;  /* 0x000000b000017945 */ /* 0x000fe20003800000 */
[----:B------:R-:W-:Y:S02]  /*6990*/  ISETP.LT.OR P1, PT, R28, 0x7a, !P1 ;  /* 0x0000007a1c00780c */ /* 0x000fe40004f21670 */
[----:B------:R-:W-:-:S05]  /*69a0*/  F2FP.F16.E5M2.UNPACK_B R0, R0 ;  /* 0x00000000ff00723e */ /* 0x000fca00020004ff */
[----:B------:R-:W-:-:S05]  /*69b0*/  HADD2.F32 R0, -RZ, R0.H0_H0 ;  /* 0x20000000ff007230 */ /* 0x000fca0000004100 */
[----:B------:R-:W-:-:S04]  /*69c0*/  FMUL R0, R0, R11 ;  /* 0x0000000b00007220 */ /* 0x000fc80000400000 */
[----:B------:R-:W-:-:S05]  /*69d0*/  FFMA R0, R21, R10, R0 ;  /* 0x0000000a15007223 */ /* 0x000fca0000000000 */
[----:B0-2---:R-:W-:Y:S02]  /*69e0*/  F2FP.SATFINITE.E5M2.F32.PACK_AB_MERGE_C R13, RZ, R0, RZ ;  /* 0x00000000ff0d723e */ /* 0x005fe400048060ff */
[----:B------:R-:W-:-:S03]  /*69f0*/  PRMT R0, RZ, 0x7610, R0 ;  /* 0x00007610ff007816 */ /* 0x000fc60000000000 */
[----:B------:R0:W-:Y:S01]  /*6a00*/  @!P2 STG.E.U8 desc[UR22][R4.64+0x78], R13 ;  /* 0x0000780d0400a986 */ /* 0x0001e2000c101116 */
[----:B------:R-:W-:Y:S05]  /*6a10*/  @P1 BRA `(.L_x_167) ;  /* 0x0000000000041947 */ /* 0x000fea0003800000 */
[----:B------:R2:W5:Y:S02]  /*6a20*/  LDG.E.U8 R0, desc[UR22][R26.64+0x79] ;  /* 0x000079161a007981 */ /* 0x000564000c1e1100 */
.L_x_167:
[----:B------:R-:W-:Y:S05]  /*6a30*/  BSYNC B1 ;  /* 0x0000000000017941 */ /* 0x000fea0003800000 */
.L_x_166:
[----:B------:R-:W-:Y:S05]  /*6a40*/  @P1 BRA `(.L_x_168) ;  /* 0x0000001000281947 */ /* 0x000fea0003800000 */
[----:B-----5:R-:W-:-:S04]  /*6a50*/  LOP3.LUT R0, R0, 0xff, RZ, 0xc0, !PT ;  /* 0x000000ff00007812 */ /* 0x020fc800078ec0ff */
[----:B------:R-:W-:-:S05]  /*6a60*/  F2FP.F16.E5M2.UNPACK_B R0, R0 ;  /* 0x00000000ff00723e */ /* 0x000fca00020004ff */
[----:B------:R-:W-:-:S05]  /*6a70*/  HADD2.F32 R0, -RZ, R0.H0_H0 ;  /* 0x20000000ff007230 */ /* 0x000fca0000004100 */
[----:B0-----:R-:W-:-:S04]  /*6a80*/  FMUL R13, R0, R11 ;  /* 0x0000000b000d7220 */ /* 0x001fc80000400000 */
[----:B------:R-:W-:-:S05]  /*6a90*/  FFMA R13, R20, R10, R13 ;  /* 0x0000000a140d7223 */ /* 0x000fca000000000d */
[----:B------:R-:W-:-:S05]  /*6aa0*/  F2FP.SATFINITE.E5M2.F32.PACK_AB_MERGE_C R13, RZ, R13, RZ ;  /* 0x0000000dff0d723e */ /* 0x000fca00048060ff */
[----:B------:R0:W-:Y:S01]  /*6ab0*/  STG.E.U8 desc[UR22][R4.64+0x79], R13 ;  /* 0x0000790d04007986 */ /* 0x0001e2000c101116 */
[----:B------:R-:W-:Y:S05]  /*6ac0*/  BRA `(.L_x_168) ;  /* 0x0000001000087947 */ /* 0x000fea0003800000 */
.L_x_39:
[C---:B------:R-:W-:Y:S01]  /*6ad0*/  ISETP.GE.AND P1, PT, R32.reuse, 0x1, PT ;  /* 0x000000012000780c */ /* 0x040fe20003f26270 */
[-C--:B--2---:R-:W-:Y:S01]  /*6ae0*/  FMUL R145, R145, R10.reuse ;  /* 0x0000000a91917220 */ /* 0x084fe20000400000 */
[----:B------:R-:W-:Y:S01]  /*6af0*/  ISETP.GE.AND P0, PT, R32, 0x9, PT ;  /* 0x000000092000780c */ /* 0x000fe20003f06270 */
[-C--:B------:R-:W-:Y:S01]  /*6b00*/  FMUL R144, R144, R10.reuse ;  /* 0x0000000a90907220 */ /* 0x080fe20000400000 */
[C---:B------:R-:W-:Y:S01]  /*6b10*/  ISETP.LT.OR P2, PT, R28.reuse, 0x1, !P1 ;  /* 0x000000011c00780c */ /* 0x040fe20004f41670 */
[-C--:B------:R-:W-:Y:S01]  /*6b20*/  FMUL R143, R143, R10.reuse ;  /* 0x0000000a8f8f7220 */ /* 0x080fe20000400000 */
[----:B------:R-:W-:Y:S01]  /*6b30*/  ISETP.LT.OR P3, PT, R28, 0x2, !P1 ;  /* 0x000000021c00780c */ /* 0x000fe20004f61670 */
[-C--:B------:R-:W-:Y:S01]  /*6b40*/  FMUL R142, R142, R10.reuse ;  /* 0x0000000a8e8e7220 */ /* 0x080fe20000400000 */
[----:B------:R-:W-:Y:S01]  /*6b50*/  ISETP.LT.OR P4, PT, R28, 0x1, !P0 ;  /* 0x000000011c00780c */ /* 0x000fe20004781670 */
[-C--:B------:R-:W-:Y:S01]  /*6b60*/  FMUL R141, R141, R10.reuse ;  /* 0x0000000a8d8d7220 */ /* 0x080fe20000400000 */
[----:B------:R-:W-:Y:S01]  /*6b70*/  F2FP.SATFINITE.E5M2.F32.PACK_AB_MERGE_C R145, RZ, R145, RZ ;  /* 0x00000091ff91723e */ /* 0x000fe200048060ff */
[----:B------:R-:W-:Y:S01]  /*6b80*/  FMUL R140, R140, R10 ;  /* 0x0000000a8c8c7220 */ /* 0x000fe20000400000 */
[----:B------:R-:W-:Y:S01]  /*6b90*/  F2FP.SATFINITE.E5M2.F32.PACK_AB_MERGE_C R25, RZ, R144, RZ ;  /* 0x00000090ff19723e */ /* 0x000fe200048060ff */
[-C--:B------:R-:W-:Y:S01]  /*6ba0*/  FMUL R139, R139, R10.reuse ;  /* 0x0000000a8b8b7220 */ /* 0x080fe20000400000 */
[----:B------:R-:W-:Y:S01]  /*6bb0*/  F2FP.SATFINITE.E5M2.F32.PACK_AB_MERGE_C R143, RZ, R143, RZ ;  /* 0x0000008fff8f723e */ /* 0x000fe200048060ff */
[-C--:B------:R-:W-:Y:S01]  /*6bc0*/  FMUL R138, R138, R10.reuse ;  /* 0x0000000a8a8a7220 */ /* 0x080fe20000400000 */
[C---:B------:R-:W-:Y:S01]  /*6bd0*/  ISETP.LT.OR P5, PT, R28.reuse, 0x9, !P0 ;  /* 0x000000091c00780c */ /* 0x040fe200047a1670 */
[----:B------:R-:W-:Y:S01]  /*6be0*/  @!P2 STG.E.U8 desc[UR22][R12.64], R145 ;  /* 0x000000910c00a986 */ /* 0x000fe2000c101116 */
[C---:B------:R-:W-:Y:S01]  /*6bf0*/  ISETP.LT.OR P2, PT, R28.reuse, 0x2, !P0 ;  /* 0x000000021c00780c */ /* 0x040fe20004741670 */
[-C--:B------:R-:W-:Y:S01]  /*6c00*/  FMUL R137, R137, R10.reuse ;  /* 0x0000000a89897220 */ /* 0x080fe20000400000 */
[C---:B------:R-:W-:Y:S01]  /*6c10*/  ISETP.LT.OR P6, PT, R28.reuse, 0xa, !P0 ;  /* 0x0000000a1c00780c */ /* 0x040fe200047c1670 */
[----:B------:R1:W-:Y:S01]  /*6c20*/  @!P3 STG.E.U8 desc[UR22][R12.64+0x1], R25 ;  /* 0x000001190c00b986 */ /* 0x0003e2000c101116 */
[----:B------:R-:W-:Y:S01]  /*6c30*/  ISETP.LT.OR P3, PT, R28, 0x9, !P1 ;  /* 0x000000091c00780c */ /* 0x000fe20004f61670 */
[-C--:B------:R-:W-:Y:S01]  /*6c40*/  FMUL R136, R136, R10.reuse ;  /* 0x0000000a88887220 */ /* 0x080fe20000400000 */
[----:B------:R-:W-:Y:S01]  /*6c50*/  F2FP.SATFINITE.E5M2.F32.PACK_AB_MERGE_C R141, RZ, R141, RZ ;  /* 0x0000008dff8d723e */ /* 0x000fe200048060ff */
[----:B------:R-:W-:Y:S01]  /*6c60*/  @!P4 STG.E.U8 desc[UR22][R4.64], R143 ;  /* 0x0000008f0400c986 */ /* 0x000fe2000c101116 */
[----:B------:R-:W-:Y:S01]  /*6c70*/  ISETP.LT.OR P4, PT, R28, 0xa, !P1 ;  /* 0x0000000a1c00780c */ /* 0x000fe20004f81670 */
[----:B------:R-:W-:Y:S01]  /*6c80*/  FMUL R135, R135, R10 ;  /* 0x0000000a87877220 */ /* 0x000fe20000400000 */
[----:B------:R-:W-:Y:S01]  /*6c90*/  F2FP.SATFINITE.E5M2.F32.PACK_AB_MERGE_C R27, RZ, R140, RZ ;  /* 0x0000008cff1b723e */ /* 0x000fe200048060ff */
[-C--:B------:R-:W-:Y:S01]  /*6ca0*/  FMUL R134, R134, R10.reuse ;  /* 0x0000000a86867220 */ /* 0x080fe20000400000 */
[----:B------:R-:W-:Y:S01]  /*6cb0*/  F2FP.SATFINITE.E5M2.F32.PACK_AB_MERGE_C R139, RZ, R139, RZ ;  /* 0x0000008bff8b723e */ /* 0x000fe200048060ff */
[----:B------:R-:W-:Y:S01]  /*6cc0*/  FMUL R133, R133, R10 ;  /* 0x0000000a85857220 */ /* 0x000fe20000400000 */
[----:B------:R-:W-:Y:S01]  /*6cd0*/  F2FP.SATFINITE.E5M2.F32.PACK_AB_MERGE_C R29, RZ, R138, RZ ;  /* 0x0000008aff1d723e */ /* 0x000fe200048060ff */
[----:B------:R-:W-:Y:S01]  /*6ce0*/  FMUL R132, R132, R10 ;  /* 0x0000000a84847220 */ /* 0x000fe20000400000 */
[----:B-1----:R-:W-:Y:S01]  /*6cf0*/  F2FP.SATFINITE.E5M2.F32.PACK_AB_MERGE_C R25, RZ, R142, RZ ;  /* 0x0000008eff19723e */ /* 0x002fe200048060ff */
[-C--:B------:R-:W-:Y:S01]  /*6d00*/  FMUL R131, R131, R10.reuse ;  /* 0x0000000a83837220 */ /* 0x080fe20000400000 */
[----:B------:R-:W-:Y:S01]  /*6d10*/  F2FP.SATFINITE.E5M2.F32.PACK_AB_MERGE_C R137, RZ, R137, RZ ;  /* 0x00000089ff89723e */ /* 0x000fe200048060ff */
[-C--:B------:R-:W-:Y:S01]  /*6d20*/  FMUL R130, R130, R10.reuse ;  /* 0x0000000a82827220 */ /* 0x080fe20000400000 */
[----:B------:R-:W-:Y:S01]  /*6d30*/  F2FP.SATFINITE.E5M2.F32.PACK_AB_MERGE_C R135, RZ, R135, RZ ;  /* 0x00000087ff87723e */ /* 0x000fe200048060ff */
[----:B------:R1:W-:Y:S01]  /*6d40*/  @!P2 STG.E.U8 desc[UR22][R4.64+0x1], R25 ;  /* 0x000001190400a986 */ /* 0x0003e2000c101116 */
[C---:B------:R-:W-:Y:S01]  /*6d50*/  ISETP.LT.OR P2, PT, R28.reuse, 0x19, !P1 ;  /* 0x000000191c00780c */ /* 0x040fe20004f41670 */
[-C--:B------:R-:W-:Y:S01]  /*6d60*/  FMUL R129, R129, R10.reuse ;  /* 0x0000000a81817220 */ /* 0x080fe20000400000 */
[----:B------:R-:W-:Y:S01]  /*6d70*/  F2FP.SATFINITE.E5M2.F32.PACK_AB_MERGE_C R133, RZ, R133, RZ ;  /* 0x00000085ff85723e */ /* 0x000fe200048060ff */
[----:B------:R-:W-:Y:S01]  /*6d80*/  @!P3 STG.E.U8 desc[UR22][R12.64+0x8], R141 ;  /* 0x0000088d0c00b986 */ /* 0x000fe2000c101116 */
[----:B------:R-:W-:Y:S01]  /*6d90*/  ISETP.LT.OR P3, PT, R28, 0x11, !P1 ;  /* 0x000000111c00780c */ /* 0x000fe20004f61670 */
        /* <DEDUP_REMOVED lines=8> */
[----:B------:R-:W-:Y:S01]  /*6e20*/  FMUL R126, R126, R10 ;  /* 0x0000000a7e7e7220 */ /* 0x000fe20000400000 */
[----:B-1----:R-:W-:Y:S01]  /*6e30*/  F2FP.SATFINITE.E5M2.F32.PACK_AB_MERGE_C R25, RZ, R136, RZ ;  /* 0x00000088ff19723e */ /* 0x002fe200048060ff */
[----:B------:R1:W-:Y:S01]  /*6e40*/  @!P6 STG.E.U8 desc[UR22][R4.64+0x9], R29 ;  /* 0x0000091d0400e986 */ /* 0x0003e2000c101116 */
[----:B------:R-:W-:Y:S01]  /*6e50*/  ISETP.LT.OR P6, PT, R28, 0x12, !P0 ;  /* 0x000000121c00780c */ /* 0x000fe200047c1670 */
[-C--:B------:R-:W-:Y:S01]  /*6e60*/  FMUL R125, R125, R10.reuse ;  /* 0x0000000a7d7d7220 */ /* 0x080fe20000400000 */
[----:B------:R-:W-:Y:S01]  /*6e70*/  FMUL R124, R124, R10 ;  /* 0x0000000a7c7c7220 */ /* 0x000fe20000400000 */
[----:B--2---:R-:W-:Y:S01]  /*6e80*/  F2FP.SATFINITE.E5M2.F32.PACK_AB_MERGE_C R27, RZ, R134, RZ ;  /* 0x00000086ff1b723e */ /* 0x004fe200048060ff */
[----:B------:R-:W-:Y:S01]  /*6e90*/  @!P3 STG.E.U8 desc[UR22][R12.64+0x10], R137 ;  /* 0x000010890c00b986 */ /* 0x000fe2000c101116 */
[C---:B------:R-:W-:Y:S01]  /*6ea0*/  ISETP.LT.OR P3, PT, R28.reuse, 0x1a, !P1 ;  /* 0x0000001a1c00780c */ /* 0x040fe20004f61670 */
[-C--:B------:R-:W-:Y:S01]  /*6eb0*/  FMUL R123, R123, R10.reuse ;  /* 0x0000000a7b7b7220 */ /* 0x080fe20000400000 */
[----:B------:R-:W-:Y:S01]  /*6ec0*/  F2FP.SATFINITE.E5M2.F32.PACK_AB_MERGE_C R127, RZ, R127, RZ ;  /* 0x0000007fff7f723e */ /* 0x000fe200048060ff */
[----:B------:R2:W-:Y:S01]  /*6ed0*/  @!P4 STG.E.U8 desc[UR22][R12.64+0x11], R25 ;  /* 0x000011190c00c986 */ /* 0x0005e2000c101116 */
[----:B------:R-:W-:Y:S01]  /*6ee0*/  ISETP.LT.OR P4, PT, R28, 0x1a, !P0 ;  /* 0x0000001a1c00780c */ /* 0x000fe20004781670 */
[----:B------:R-:W-:Y:S01]  /*6ef0*/  FMUL R122, R122, R10 ;  /* 0x0000000a7a7a7220 */ /* 0x000fe20000400000 */
[----:B-1----:R-:W-:Y:S01]  /*6f00*/  F2FP.SATFINITE.E5M2.F32.PACK_AB_MERGE_C R29, RZ, R128, RZ ;  /* 0x00000080ff1d723e */ /* 0x002fe200048060ff */
[----:B------:R-:W-:Y:S01]  /*6f10*/  @!P5 STG.E.U8 desc[UR22][R4.64+0x10], R135 ;  /* 0x000010870400d986 */ /* 0x000fe2000c101116 */
[C---:B------:R-:W-:Y:S01]  /*6f20*/  ISETP.LT.OR P5, PT, R28.reuse, 0x21, !P1 ;  /* 0x000000211c00780c */ /* 0x040fe20004fa1670 */
[-C--:B------:R-:W-:Y:S01]  /*6f30*/  FMUL R121, R121, R10.reuse ;  /* 0x0000000a79797220 */ /* 0x080fe20000400000 */
[----:B------:R-:W-:Y:S01]  /*6f40*/  F2FP.SATFINITE.E5M2.F32.PACK_AB_MERGE_C R125, RZ, R125, RZ ;  /* 0x0000007dff7d723e */ /* 0x000fe200048060ff */
[----:B------:R1:W-:Y:S01]  /*6f50*/  @!P6 STG.E.U8 desc[UR22][R4.64+0x11], R27 ;  /* 0x0000111b0400e986 */ /* 0x0003e2000c101116 */
[----:B------:R-:W-:Y:S01]  /*6f60*/  ISETP.LT.OR P6, PT, R28, 0x22, !P1 ;  /* 0x000000221c00780c */ /* 0x000fe20004fc1670 */
[-C--:B------:R-:W-:Y:S01]  /*6f70*/  FMUL R120, R120, R10.reuse ;  /* 0x0000000a78787220 */ /* 0x080fe20000400000 */
[----:B------:R-:W-:Y:S01]  /*6f80*/  F2FP.SATFINITE.E5M2.F32.PACK_AB_MERGE_C R123, RZ, R123, RZ ;  /* 0x0000007bff7b723e */ /* 0x000fe200048060ff */
[----:B------:R-:W-:Y:S01]  /*6f90*/  @!P2 STG.E.U8 desc[UR22][R12.64+0x18], R133 ;  /* 0x000018850c00a986 */ /* 0x000fe2000c101116 */
[----:B------:R-:W-:Y:S01]  /*6fa0*/  ISETP.LT.OR P2, PT, R28, 0x19, !P0 ;  /* 0x000000191c00780c */ /* 0x000fe20004741670 */
[----:B------:R-:W-:Y:S01]  /*6fb0*/  FMUL R119, R119, R10 ;  /* 0x0000000a77777220 */ /* 0x000fe20000400000 */
[----:B--2---:R-:W-:Y:S01]  /*6fc0*/  F2FP.SATFINITE.E5M2.F32.PACK_AB_MERGE_C R25, RZ, R132, RZ ;  /* 0x00000084ff19723e */ /* 0x004fe200048060ff */
[-C--:B------:R-:W-:Y:S01]  /*6fd0*/  FMUL R118, R118, R10.reuse ;  /* 0x0000000a76767220 */ /* 0x080fe20000400000 */
[----:B------:R-:W-:Y:S01]  /*6fe0*/  F2FP.SATFINITE.E5M2.F32.PACK_AB_MERGE_C R121, RZ, R121, RZ ;  /* 0x00000079ff79723e */ /* 0x000fe200048060ff */
[----:B------:R-:W-:Y:S01]  /*6ff0*/  FMUL R117, R117, R10 ;  /* 0x0000000a75757220 */ /* 0x000fe20000400000 */
[----:B------:R-:W-:Y:S01]  /*7000*/  F2FP.SATFINITE.E5M2.F32.PACK_AB_MERGE_C R119, RZ, R119, RZ ;  /* 0x00000077ff77723e */ /* 0x000fe200048060ff */
[----:B------:R2:W-:Y:S01]  /*7010*/  @!P3 STG.E.U8 desc[UR22][R12.64+0x19], R25 ;  /* 0x000019190c00b986 */ /* 0x0005e2000c101116 */
[----:B-1----:R-:W-:Y:S01]  /*7020*/  F2FP.SATFINITE.E5M2.F32.PACK_AB_MERGE_C R27, RZ, R130, RZ ;  /* 0x00000082ff1b723e */ /* 0x002fe200048060ff */
[-C--:B------:R-:W-:Y:S01]  /*7030*/  FMUL R116, R116, R10.reuse ;  /* 0x0000000a74747220 */ /* 0x080fe20000400000 */
[----:B------:R-:W-:Y:S01]  /*7040*/  ISETP.LT.OR P3, PT, R28, 0x21, !P0 ;  /* 0x000000211c00780c */ /* 0x000fe20004761670 */
[-C--:B------:R-:W-:Y:S01]  /*7050*/  FMUL R115, R115, R10.reuse ;  /* 0x0000000a73737220 */ /* 0x080fe20000400000 */
[-C--:B------:R-:W-:Y:S01]  /*7060*/  FMUL R114, R114, R10.reuse ;  /* 0x0000000a72727220 */ /* 0x080fe20000400000 */
[----:B------:R-:W-:Y:S01]  /*7070*/  @!P2 STG.E.U8 desc[UR22][R4.64+0x18], R131 ;  /* 0x000018830400a986 */ /* 0x000fe2000c101116 */
[C---:B------:R-:W-:Y:S01]  /*7080*/  ISETP.LT.OR P2, PT, R28.reuse, 0x29, !P0 ;  /* 0x000000291c00780c */ /* 0x040fe20004741670 */
[-C--:B------:R-:W-:Y:S01]  /*7090*/  FMUL R113, R113, R10.reuse ;  /* 0x0000000a71717220 */ /* 0x080fe20000400000 */
[----:B------:R-:W-:Y:S01]  /*70a0*/  F2FP.SATFINITE.E5M2.F32.PACK_AB_MERGE_C R117, RZ, R117, RZ ;  /* 0x00000075ff75723e */ /* 0x000fe200048060ff */
[----:B------:R1:W-:Y:S01]  /*70b0*/  @!P4 STG.E.U8 desc[UR22][R4.64+0x19], R27 ;  /* 0x0000191b0400c986 */ /* 0x0003e2000c101116 */
[----:B------:R-:W-:Y:S01]  /*70c0*/  ISETP.LT.OR P4, PT, R28, 0x22, !P0 ;  /* 0x000000221c00780c */ /* 0x000fe20004781670 */
        /* <DEDUP_REMOVED lines=9> */
[----:B------:R-:W-:Y:S01]  /*7160*/  F2FP.SATFINITE.E5M2.F32.PACK_AB_MERGE_C R113, RZ, R113, RZ ;  /* 0x00000071ff71723e */ /* 0x000fe200048060ff */
[----:B------:R-:W-:Y:S01]  /*7170*/  @!P3 STG.E.U8 desc[UR22][R4.64+0x20], R127 ;  /* 0x0000207f0400b986 */ /* 0x000fe2000c101116 */
[----:B-1----:R-:W-:Y:S01]  /*7180*/  F2FP.SATFINITE.E5M2.F32.PACK_AB_MERGE_C R27, RZ, R124, RZ ;  /* 0x0000007cff1b723e */ /* 0x002fe200048060ff */
[-C--:B------:R-:W-:Y:S01]  /*7190*/  FMUL R109, R109, R10.reuse ;  /* 0x0000000a6d6d7220 */ /* 0x080fe20000400000 */
[C---:B------:R-:W-:Y:S01]  /*71a0*/  ISETP.LT.OR P3, PT, R28.reuse, 0x2a, !P0 ;  /* 0x0000002a1c00780c */ /* 0x040fe20004761670 */
[----:B------:R1:W-:Y:S01]  /*71b0*/  @!P4 STG.E.U8 desc[UR22][R4.64+0x21], R25 ;  /* 0x000021190400c986 */ /* 0x0003e2000c101116 */
[----:B------:R-:W-:Y:S01]  /*71c0*/  ISETP.LT.OR P4, PT, R28, 0x32, !P1 ;  /* 0x000000321c00780c */ /* 0x000fe20004f81670 */
[-C--:B------:R-:W-:Y:S01]  /*71d0*/  FMUL R108, R108, R10.reuse ;  /* 0x0000000a6c6c7220 */ /* 0x080fe20000400000 */
[----:B------:R-:W-:Y:S01]  /*71e0*/  F2FP.SATFINITE.E5M2.F32.PACK_AB_MERGE_C R111, RZ, R111, RZ ;  /* 0x0000006fff6f723e */ /* 0x000fe200048060ff */
[----:B------:R-:W-:Y:S01]  /*71f0*/  @!P5 STG.E.U8 desc[UR22][R12.64+0x28], R125 ;  /* 0x0000287d0c00d986 */ /* 0x000fe2000c101116 */
[C---:B------:R-:W-:Y:S01]  /*7200*/  ISETP.LT.OR P5, PT, R28.reuse, 0x31, !P0 ;  /* 0x000000311c00780c */ /* 0x040fe200047a1670 */
[----:B------:R-:W-:Y:S01]  /*7210*/  FMUL R107, R107, R10 ;  /* 0x0000000a6b6b7220 */ /* 0x000fe20000400000 */
[----:B--2---:R-:W-:Y:S01]  /*7220*/  F2FP.SATFINITE.E5M2.F32.PACK_AB_MERGE_C R29, RZ, R118, RZ ;  /* 0x00000076ff1d723e */ /* 0x004fe200048060ff */
[----:B------:R2:W-:Y:S01]  /*7230*/  @!P6 STG.E.U8 desc[UR22][R12.64+0x29], R27 ;  /* 0x0000291b0c00e986 */ /* 0x0005e2000c101116 */
[----:B------:R-:W-:Y:S01]  /*7240*/  ISETP.LT.OR P6, PT, R28, 0x32, !P0 ;  /* 0x000000321c00780c */ /* 0x000fe200047c1670 */
[-C--:B------:R-:W-:Y:S01]  /*7250*/  FMUL R106, R106, R10.reuse ;  /* 0x0000000a6a6a7220 */ /* 0x080fe20000400000 */
[----:B------:R-:W-:Y:S01]  /*7260*/  F2FP.SATFINITE.E5M2.F32.PACK_AB_MERGE_C R109, RZ, R109, RZ ;  /* 0x0000006dff6d723e */ /* 0x000fe200048060ff */
[----:B------:R-:W-:Y:S01]  /*7270*/  @!P2 STG.E.U8 desc[UR22][R4.64+0x28], R123 ;  /* 0x0000287b0400a986 */ /* 0x000fe2000c101116 */
[----:B------:R-:W-:Y:S01]  /*7280*/  ISETP.LT.OR P2, PT, R28, 0x31, !P1 ;  /* 0x000000311c00780c */ /* 0x000fe20004f41670 */
[----:B------:R-:W-:Y:S01]  /*7290*/  FMUL R105, R105, R10 ;  /* 0x0000000a69697220 */ /* 0x000fe20000400000 */
[----:B-1----:R-:W-:Y:S01]  /*72a0*/  F2FP.SATFINITE.E5M2.F32.PACK_AB_MERGE_C R25, RZ, R122, RZ ;  /* 0x0000007aff19723e */ /* 0x002fe200048060ff */
[-C--:B------:R-:W-:Y:S01]  /*72b0*/  FMUL R104, R104, R10.reuse ;  /* 0x0000000a68687220 */ /* 0x080fe20000400000 */
[-C--:B------:R-:W-:Y:S01]  /*72c0*/  FMUL R103, R103, R10.reuse ;  /* 0x0000000a67677220 */ /* 0x080fe20000400000 */
[----:B------:R-:W-:Y:S01]  /*72d0*/  F2FP.SATFINITE.E5M2.F32.PACK_AB_MERGE_C R107, RZ, R107, RZ ;  /* 0x0000006bff6b723e */ /* 0x000fe200048060ff */
[----:B------:R-:W-:Y:S01]  /*72e0*/  FMUL R102, R102, R10 ;  /* 0x0000000a66667220 */ /* 0x000fe20000400000 */
[----:B--2---:R-:W-:Y:S01]  /*72f0*/  F2FP.SATFINITE.E5M2.F32.PACK_AB_MERGE_C R27, RZ, R120, RZ ;  /* 0x00000078ff1b723e */ /* 0x004fe200048060ff */
[----:B------:R1:W-:Y:S01]  /*7300*/  @!P3 STG.E.U8 desc[UR22][R4.64+0x29], R25 ;  /* 0x000029190400b986 */ /* 0x0003e2000c101116 */
        /* <DEDUP_REMOVED lines=9> */
[-C--:B------:R-:W-:Y:S01]  /*73a0*/  FMUL R95, R95, R10.reuse ;  /* 0x0000000a5f5f7220 */ /* 0x080fe20000400000 */
[-C--:B------:R-:W-:Y:S01]  /*73b0*/  FMUL R98, R98, R10.reuse ;  /* 0x0000000a62627220 */ /* 0x080fe20000400000 */
[----:B------:R-:W-:Y:S01]  /*73c0*/  @!P5 STG.E.U8 desc[UR22][R4.64+0x30], R119 ;  /* 0x000030770400d986 */ /* 0x000fe2000c101116 */
[C---:B------:R-:W-:Y:S01]  /*73d0*/  ISETP.LT.OR P5, PT, R28.reuse, 0x39, !P0 ;  /* 0x000000391c00780c */ /* 0x040fe200047a1670 */
[----:B------:R-:W-:Y:S01]  /*73e0*/  FMUL R99, R99, R10 ;  /* 0x0000000a63637220 */ /* 0x000fe20000400000 */
[----:B-1----:R-:W-:Y:S01]  /*73f0*/  F2FP.SATFINITE.E5M2.F32.PACK_AB_MERGE_C R25, RZ, R116, RZ ;  /* 0x00000074ff19723e */ /* 0x002fe200048060ff */
        /* <DEDUP_REMOVED lines=13> */
[C---:B------:R-:W-:Y:S01]  /*74d0*/  ISETP.LT.OR P5, PT, R28.reuse, 0x49, !P1 ;  /* 0x000000491c00780c */ /* 0x040fe20004fa1670 */
[----:B------:R-:W-:Y:S01]  /*74e0*/  FMUL R89, R89, R10 ;  /* 0x0000000a59597220 */ /* 0x000fe20000400000 */
[----:B-1----:R-:W-:Y:S01]  /*74f0*/  F2FP.SATFINITE.E5M2.F32.PACK_AB_MERGE_C R29, RZ, R108, RZ ;  /* 0x0000006cff1d723e */ /* 0x002fe200048060ff */
        /* <DEDUP_REMOVED lines=24> */
[----:B------:R-:W-:Y:S01]  /*7680*/  FMUL R19, R19, R10 ;  /* 0x0000000a13137220 */ /* 0x000fe20000400000 */
[----:B--2---:R-:W-:Y:S01]  /*7690*/  F2FP.SATFINITE.E5M2.F32.PACK_AB_MERGE_C R25, RZ, R106, RZ ;  /* 0x0000006aff19723e */ /* 0x004fe200048060ff */
[----:B------:R-:W-:Y:S01]  /*76a0*/  @!P5 STG.E.U8 desc[UR22][R12.64+0x48], R109 ;  /* 0x0000486d0c00d986 */ /* 0x000fe2000c101116 */
[----:B------:R-:W-:Y:S01]  /*76b0*/  ISETP.LT.OR P5, PT, R28, 0x51, !P1 ;  /* 0x000000511c00780c */ /* 0x000fe20004fa1670 */
[-C--:B------:R-:W-:Y:S01]  /*76c0*/  FMUL R18, R18, R10.reuse ;  /* 0x0000000a12127220 */ /* 0x080fe20000400000 */
[-C--:B------:R-:W-:Y:S01]  /*76d0*/  FMUL R21, R21, R10.reuse ;  /* 0x0000000a15157220 */ /* 0x080fe20000400000 */
[----:B------:R2:W-:Y:S01]  /*76e0*/  @!P6 STG.E.U8 desc[UR22][R12.64+0x49], R29 ;  /* 0x0000491d0c00e986 */ /* 0x0005e2000c101116 */
[----:B------:R-:W-:Y:S01]  /*76f0*/  ISETP.LT.OR P6, PT, R28, 0x52, !P1 ;  /* 0x000000521c00780c */ /* 0x000fe20004fc1670 */
[----:B------:R-:W-:Y:S01]  /*7700*/  FMUL R20, R20, R10 ;  /* 0x0000000a14147220 */ /* 0x000fe20000400000 */
[----:B------:R-:W-:Y:S01]  /*7710*/  F2FP.SATFINITE.E5M2.F32.PACK_AB_MERGE_C R91, RZ, R91, RZ ;  /* 0x0000005bff5b723e */ /* 0x000fe200048060ff */
[----:B------:R-:W-:Y:S01]  /*7720*/  @!P3 STG.E.U8 desc[UR22][R4.64+0x48], R107 ;  /* 0x0000486b0400b986 */ /* 0x000fe2000c101116 */
[----:B-1----:R-:W-:-:S02]  /*7730*/  F2FP.SATFINITE.E5M2.F32.PACK_AB_MERGE_C R27, RZ, R104, RZ ;  /* 0x00000068ff1b723e */ /* 0x002fc400048060ff */
[C---:B------:R-:W-:Y:S01]  /*7740*/  ISETP.LT.OR P3, PT, R28.reuse, 0x52, !P0 ;  /* 0x000000521c00780c */ /* 0x040fe20004761670 */
[----:B------:R1:W-:Y:S01]  /*7750*/  @!P4 STG.E.U8 desc[UR22][R4.64+0x49], R25 ;  /* 0x000049190400c986 */ /* 0x0003e2000c101116 */
[C---:B------:R-:W-:Y:S02]  /*7760*/  ISETP.LT.OR P4, PT, R28.reuse, 0x59, !P0 ;  /* 0x000000591c00780c */ /* 0x040fe40004781670 */
[----:B------:R-:W-:Y:S01]  /*7770*/  F2FP.SATFINITE.E5M2.F32.PACK_AB_MERGE_C R19, RZ, R19, RZ ;  /* 0x00000013ff13723e */ /* 0x000fe200048060ff */
[----:B------:R-:W-:Y:S01]  /*7780*/  @!P5 STG.E.U8 desc[UR22][R12.64+0x50], R105 ;  /* 0x000050690c00d986 */ /* 0x000fe2000c101116 */
[C---:B------:R-:W-:Y:S02]  /*7790*/  ISETP.LT.OR P5, PT, R28.reuse, 0x5a, !P0 ;  /* 0x0000005a1c00780c */ /* 0x040fe400047a1670 */
[----:B--2---:R-:W-:Y:S01]  /*77a0*/  F2FP.SATFINITE.E5M2.F32.PACK_AB_MERGE_C R29, RZ, R98, RZ ;  /* 0x00000062ff1d723e */ /* 0x004fe200048060ff */
[----:B------:R2:W-:Y:S01]  /*77b0*/  @!P6 STG.E.U8 desc[UR22][R12.64+0x51], R27 ;  /* 0x0000511b0c00e986 */ /* 0x0005e2000c101116 */
[----:B------:R-:W-:-:S02]  /*77c0*/  ISETP.LT.OR P6, PT, R28, 0x5a, !P1 ;  /* 0x0000005a1c00780c */ /* 0x000fc40004fc1670 */
[----:B------:R-:W-:Y:S01]  /*77d0*/  F2FP.SATFINITE.E5M2.F32.PACK_AB_MERGE_C R21, RZ, R21, RZ ;  /* 0x00000015ff15723e */ /* 0x000fe200048060ff */
[----:B------:R-:W-:Y:S01]  /*77e0*/  @!P2 STG.E.U8 desc[UR22][R4.64+0x50], R103 ;  /* 0x000050670400a986 */ /* 0x000fe2000c101116 */
[----:B------:R-:W-:Y:S02]  /*77f0*/  ISETP.LT.OR P2, PT, R28, 0x59, !P1 ;  /* 0x000000591c00780c */ /* 0x000fe40004f41670 */
[----:B-1----:R-:W-:Y:S02]  /*7800*/  F2FP.SATFINITE.E5M2.F32.PACK_AB_MERGE_C R25, RZ, R102, RZ ;  /* 0x00000066ff19723e */ /* 0x002fe400048060ff */
[----:B--2---:R-:W-:-:S03]  /*7810*/  F2FP.SATFINITE.E5M2.F32.PACK_AB_MERGE_C R27, RZ, R100, RZ ;  /* 0x00000064ff1b723e */ /* 0x004fc600048060ff */
[----:B------:R1:W-:Y:S01]  /*7820*/  @!P3 STG.E.U8 desc[UR22][R4.64+0x51], R25 ;  /* 0x000051190400b986 */ /* 0x0003e2000c101116 */
[----:B------:R-:W-:-:S03]  /*7830*/  ISETP.LT.OR P3, PT, R28, 0x62, !P1 ;  /* 0x000000621c00780c */ /* 0x000fc60004f61670 */
[----:B------:R2:W-:Y:S01]  /*7840*/  @!P6 STG.E.U8 desc[UR22][R12.64+0x59], R27 ;  /* 0x0000591b0c00e986 */ /* 0x0005e2000c101116 */
[----:B------:R-:W-:-:S03]  /*7850*/  ISETP.LT.OR P6, PT, R28, 0x69, !P1 ;  /* 0x000000691c00780c */ /* 0x000fc60004fc1670 */
[----:B------:R-:W-:Y:S01]  /*7860*/  @!P2 STG.E.U8 desc[UR22][R12.64+0x58], R101 ;  /* 0x000058650c00a986 */ /* 0x000fe2000c101116 */
[----:B------:R-:W-:-:S03]  /*7870*/  ISETP.LT.OR P2, PT, R28, 0x61, !P1 ;  /* 0x000000611c00780c */ /* 0x000fc60004f41670 */
[----:B------:R-:W-:Y:S01]  /*7880*/  @!P4 STG.E.U8 desc[UR22][R4.64+0x58], R95 ;  /* 0x0000585f0400c986 */ /* 0x000fe2000c101116 */
[C---:B------:R-:W-:Y:S02]  /*7890*/  ISETP.LT.OR P4, PT, R28.reuse, 0x61, !P0 ;  /* 0x000000611c00780c */ /* 0x040fe40004781670 */
[----:B-1----:R-:W-:Y:S01]  /*78a0*/  F2FP.SATFINITE.E5M2.F32.PACK_AB_MERGE_C R25, RZ, R96, RZ ;  /* 0x00000060ff19723e */ /* 0x002fe200048060ff */
[----:B------:R1:W-:Y:S01]  /*78b0*/  @!P5 STG.E.U8 desc[UR22][R4.64+0x59], R29 ;  /* 0x0000591d0400d986 */ /* 0x0003e2000c101116 */
[C---:B------:R-:W-:Y:S02]  /*78c0*/  ISETP.LT.OR P5, PT, R28.reuse, 0x62, !P0 ;  /* 0x000000621c00780c */ /* 0x040fe400047a1670 */
[----:B--2---:R-:W-:Y:S01]  /*78d0*/  F2FP.SATFINITE.E5M2.F32.PACK_AB_MERGE_C R27, RZ, R92, RZ ;  /* 0x0000005cff1b723e */ /* 0x004fe200048060ff */
        /* <DEDUP_REMOVED lines=8> */
[----:B--2---:R-:W-:Y:S02]  /*7960*/  F2FP.SATFINITE.E5M2.F32.PACK_AB_MERGE_C R25, RZ, R88, RZ ;  /* 0x00000058ff19723e */ /* 0x004fe400048060ff */
[C---:B------:R-:W-:Y:S01]  /*7970*/  ISETP.LT.OR P5, PT, R28.reuse, 0x71, !P0 ;  /* 0x000000711c00780c */ /* 0x040fe200047a1670 */
[----:B------:R-:W-:Y:S01]  /*7980*/  @!P6 STG.E.U8 desc[UR22][R12.64+0x68], R89 ;  /* 0x000068590c00e986 */ /* 0x000fe2000c101116 */
[----:B------:R-:W-:-:S03]  /*7990*/  ISETP.LT.OR P6, PT, R28, 0x71, !P1 ;  /* 0x000000711c00780c */ /* 0x000fc60004fc1670 */
[----:B------:R-:W-:Y:S01]  /*79a0*/  @!P2 STG.E.U8 desc[UR22][R12.64+0x69], R29 ;  /* 0x0000691d0c00a986 */ /* 0x000fe2000c101116 */
[----:B------:R-:W-:-:S03]  /*79b0*/  ISETP.LT.OR P2, PT, R28, 0x72, !P1 ;  /* 0x000000721c00780c */ /* 0x000fc60004f41670 */
[----:B------:R-:W-:Y:S01]  /*79c0*/  @!P3 STG.E.U8 desc[UR22][R4.64+0x68], R93 ;  /* 0x0000685d0400b986 */ /* 0x000fe2000c101116 */
[C---:B------:R-:W-:Y:S02]  /*79d0*/  ISETP.LT.OR P3, PT, R28.reuse, 0x79, !P1 ;  /* 0x000000791c00780c */ /* 0x040fe40004f61670 */
[C---:B------:R-:W-:Y:S01]  /*79e0*/  ISETP.LT.OR P1, PT, R28.reuse, 0x7a, !P1 ;  /* 0x0000007a1c00780c */ /* 0x040fe20004f21670 */
[----:B------:R2:W-:Y:S01]  /*79f0*/  @!P4 STG.E.U8 desc[UR22][R4.64+0x69], R25 ;  /* 0x000069190400c986 */ /* 0x0005e2000c101116 */
[C---:B------:R-:W-:Y:S02]  /*7a00*/  ISETP.LT.OR P4, PT, R28.reuse, 0x72, !P0 ;  /* 0x000000721c00780c */ /* 0x040fe40004781670 */
[----:B-1----:R-:W-:Y:S01]  /*7a10*/  F2FP.SATFINITE.E5M2.F32.PACK_AB_MERGE_C R27, RZ, R90, RZ ;  /* 0x0000005aff1b723e */ /* 0x002fe200048060ff */
[----:B------:R1:W-:Y:S01]  /*7a20*/  @!P6 STG.E.U8 desc[UR22][R12.64+0x70], R23 ;  /* 0x000070170c00e986 */ /* 0x0003e2000c101116 */
[C---:B------:R-:W-:Y:S02]  /*7a30*/  ISETP.LT.OR P6, PT, R28.reuse, 0x79, !P0 ;  /* 0x000000791c00780c */ /* 0x040fe400047c1670 */
[----:B------:R-:W-:Y:S01]  /*7a40*/  ISETP.LT.OR P0, PT, R28, 0x7a, !P0 ;  /* 0x0000007a1c00780c */ /* 0x000fe20004701670 */
[----:B------:R3:W-:Y:S01]  /*7a50*/  @!P2 STG.E.U8 desc[UR22][R12.64+0x71], R27 ;  /* 0x0000711b0c00a986 */ /* 0x0007e2000c101116 */
[----:B--2---:R-:W-:-:S03]  /*7a60*/  F2FP.SATFINITE.E5M2.F32.PACK_AB_MERGE_C R25, RZ, R18, RZ ;  /* 0x00000012ff19723e */ /* 0x004fc600048060ff */
[----:B------:R2:W-:Y:S01]  /*7a70*/  @!P5 STG.E.U8 desc[UR22][R4.64+0x70], R91 ;  /* 0x0000705b0400d986 */ /* 0x0005e2000c101116 */
[----:B-1----:R-:W-:Y:S02]  /*7a80*/  F2FP.SATFINITE.E5M2.F32.PACK_AB_MERGE_C R23, RZ, R22, RZ ;  /* 0x00000016ff17723e */ /* 0x002fe400048060ff */
[----:B---3--:R-:W-:-:S03]  /*7a90*/  F2FP.SATFINITE.E5M2.F32.PACK_AB_MERGE_C R27, RZ, R20, RZ ;  /* 0x00000014ff1b723e */ /* 0x008fc600048060ff */
[----:B------:R2:W-:Y:S04]  /*7aa0*/  @!P4 STG.E.U8 desc[UR22][R4.64+0x71], R23 ;  /* 0x000071170400c986 */ /* 0x0005e8000c101116 */
[----:B------:R2:W-:Y:S04]  /*7ab0*/  @!P3 STG.E.U8 desc[UR22][R12.64+0x78], R19 ;  /* 0x000078130c00b986 */ /* 0x0005e8000c101116 */
[----:B------:R2:W-:Y:S04]  /*7ac0*/  @!P1 STG.E.U8 desc[UR22][R12.64+0x79], R25 ;  /* 0x000079190c009986 */ /* 0x0005e8000c101116 */
[----:B------:R2:W-:Y:S04]  /*7ad0*/  @!P6 STG.E.U8 desc[UR22][R4.64+0x78], R21 ;  /* 0x000078150400e986 */ /* 0x0005e8000c101116 */
[----:B------:R2:W-:Y:S02]  /*7ae0*/  @!P0 STG.E.U8 desc[UR22][R4.64+0x79], R27 ;  /* 0x0000791b04008986 */ /* 0x0005e4000c101116 */
.L_x_168:
[----:B------:R-:W-:Y:S05]  /*7af0*/  BSYNC B0 ;  /* 0x0000000000007941 */ /* 0x000fea0003800000 */
.L_x_38:
[----:B0-2---:R-:W-:Y:S01]  /*7b00*/  IMAD.U32 R4, RZ, RZ, UR20 ;  /* 0x00000014ff047e24 */ /* 0x005fe2000f8e00ff */
[----:B------:R-:W-:Y:S01]  /*7b10*/  ULDC.64 UR4, c[0x0][0x650] ;  /* 0x0001940000047ab9 */ /* 0x000fe20000000a00 */
[----:B-----5:R-:W-:Y:S01]  /*7b20*/  IMAD.U32 R0, RZ, RZ, UR13 ;  /* 0x0000000dff007e24 */ /* 0x020fe2000f8e00ff */
[----:B------:R0:W-:Y:S01]  /*7b30*/  SYNCS.ARRIVE.TRANS64.A1T0 RZ, [R16+UR31], RZ ;  /* 0x000000ff10ff79a7 */ /* 0x0001e2000810001f */
[----:B------:R-:W-:Y:S01]  /*7b40*/  IMAD.U32 R5, RZ, RZ, UR21 ;  /* 0x00000015ff057e24 */ /* 0x000fe2000f8e00ff */
[C---:B------:R-:W-:Y:S01]  /*7b50*/  LEA R2, P0, R4.reuse, R2, 0x1 ;  /* 0x0000000204027211 */ /* 0x040fe200078008ff */
[----:B------:R-:W-:Y:S01]  /*7b60*/  IMAD.MOV.U32 R5, RZ, RZ, -0x1 ;  /* 0xffffffffff057424 */ /* 0x000fe200078e00ff */
[----:B----4-:R-:W-:Y:S02]  /*7b70*/  PRMT R12, RZ, 0x7610, R12 ;  /* 0x00007610ff0c7816 */ /* 0x010fe4000000000c */
[----:B------:R-:W-:Y:S01]  /*7b80*/  LEA.HI.X R3, R4, R3, R0, 0x1, P0 ;  /* 0x0000000304037211 */ /* 0x000fe200000f0c00 */
[----:B------:R-:W-:Y:S01]  /*7b90*/  IMAD.MOV.U32 R4, RZ, RZ, -0x1 ;  /* 0xffffffffff047424 */ /* 0x000fe200078e00ff */
[----:B------:R-:W-:Y:S01]  /*7ba0*/  ISETP.GE.U32.AND P0, PT, R2, UR4, PT ;  /* 0x0000000402007c0c */ /* 0x000fe2000bf06070 */
[----:B------:R-:W-:-:S03]  /*7bb0*/  IMAD.MOV.U32 R0, RZ, RZ, -0x1 ;  /* 0xffffffffff007424 */ /* 0x000fc600078e00ff */
[----:B------:R-:W-:-:S13]  /*7bc0*/  ISETP.GE.U32.AND.EX P0, PT, R3, UR5, PT, P0 ;  /* 0x0000000503007c0c */ /* 0x000fda000bf06100 */
[----:B0-----:R-:W-:Y:S05]  /*7bd0*/  @P0 BRA `(.L_x_169) ;  /* 0x0000000400880947 */ /* 0x001fea0003800000 */
[----:B------:R-:W0:Y:S01]  /*7be0*/  S2UR UR12, SR_CTAID.X ;  /* 0x00000000000c79c3 */ /* 0x000e220000002500 */
[----:B------:R-:W-:Y:S01]  /*7bf0*/  ULDC.64 UR4, c[0x0][0x628] ;  /* 0x00018a0000047ab9 */ /* 0x000fe20000000a00 */
[----:B------:R-:W-:Y:S01]  /*7c00*/  ULDC UR6, c[0x0][0x150] ;  /* 0x0000540000067ab9 */ /* 0x000fe20000000800 */
[----:B------:R-:W-:Y:S01]  /*7c10*/  ISETP.NE.U32.AND P0, PT, RZ, UR4, PT ;  /* 0x00000004ff007c0c */ /* 0x000fe2000bf05070 */
[----:B------:R-:W-:Y:S01]  /*7c20*/  ULDC UR24, c[0x0][0x630] ;  /* 0x00018c0000187ab9 */ /* 0x000fe20000000800 */
[C---:B------:R-:W-:Y:S01]  /*7c30*/  R2UR UR28, R2.reuse ;  /* 0x00000000021c72ca */ /* 0x040fe200000e0000 */
[----:B------:R-:W-:Y:S01]  /*7c40*/  ULDC UR32, c[0x0][0x154] ;  /* 0x0000550000207ab9 */ /* 0x000fe20000000800 */
[----:B------:R-:W-:Y:S01]  /*7c50*/  ISETP.NE.AND.EX P0, PT, RZ, UR5, PT, P0 ;  /* 0x00000005ff007c0c */ /* 0x000fe2000bf05300 */
[----:B------:R-:W2:Y:S01]  /*7c60*/  S2UR UR33, SR_CTAID.Y ;  /* 0x00000000002179c3 */ /* 0x000ea20000002600 */
[----:B------:R-:W-:Y:S02]  /*7c70*/  R2UR UR29, R3 ;  /* 0x00000000031d72ca */ /* 0x000fe400000e0000 */
[----:B------:R-:W-:-:S02]  /*7c80*/  R2UR UR26, R2 ;  /* 0x00000000021a72ca */ /* 0x000fc400000e0000 */
[----:B------:R-:W-:Y:S02]  /*7c90*/  R2UR UR27, R3 ;  /* 0x00000000031b72ca */ /* 0x000fe400000e0000 */
[----:B0-----:R-:W-:-:S05]  /*7ca0*/  I2FP.F32.U32 R0, UR12 ;  /* 0x0000000c00007c45 */ /* 0x001fca0008201000 */
[----:B------:R-:W-:-:S04]  /*7cb0*/  FMUL R0, R0, UR6 ;  /* 0x0000000600007c20 */ /* 0x000fc80008400000 */
[----:B------:R0:W4:Y:S01]  /*7cc0*/  F2I.U32.TRUNC.NTZ R4, R0 ;  /* 0x0000000000047305 */ /* 0x000122000020f000 */
[----:B--2---:R-:W-:Y:S05]  /*7cd0*/  @!P0 BRA `(.L_x_170) ;  /* 0x0000000000308947 */ /* 0x004fea0003800000 */
        /* <DEDUP_REMOVED lines=12> */
.L_x_170:
[----:B------:R-:W-:Y:S01]  /*7da0*/  USHF.R.U64 UR6, UR26, UR24, UR27 ;  /* 0x000000181a067299 */ /* 0x000fe2000800121b */
[----:B0-----:R-:W-:Y:S01]  /*7db0*/  I2FP.F32.U32 R0, UR33 ;  /* 0x0000002100007c45 */ /* 0x001fe20008201000 */
[----:B------:R-:W-:Y:S02]  /*7dc0*/  USHF.R.U32.HI UR4, URZ, UR24, UR27 ;  /* 0x000000183f047299 */ /* 0x000fe4000801161b */
[----:B------:R-:W-:Y:S02]  /*7dd0*/  UIADD3 UR18, UP0, URZ, -UR6, URZ ;  /* 0x800000063f127290 */ /* 0x000fe4000ff1e03f */
[----:B------:R-:W-:Y:S01]  /*7de0*/  FMUL R0, R0, UR32 ;  /* 0x0000002000007c20 */ /* 0x000fe20008400000 */
[----:B------:R-:W-:Y:S01]  /*7df0*/  ULDC.64 UR26, c[0x0][0x620] ;  /* 0x00018800001a7ab9 */ /* 0x000fe20000000a00 */
[----:B------:R-:W-:Y:S01]  /*7e00*/  UIADD3.X UR4, URZ, ~UR4, URZ, UP0, !UPT ;  /* 0x800000043f047290 */ /* 0x000fe200087fe43f */
[----:B------:R-:W-:Y:S01]  /*7e10*/  UMOV UR16, UR28 ;  /* 0x0000001c00107c82 */ /* 0x000fe20008000000 */
[----:B------:R-:W-:-:S02]  /*7e20*/  UMOV UR17, UR29 ;  /* 0x0000001d00117c82 */ /* 0x000fc40008000000 */
[----:B------:R-:W0:Y:S01]  /*7e30*/  F2I.U32.TRUNC.NTZ R0, R0 ;  /* 0x0000000000007305 */ /* 0x000e22000020f000 */
[----:B------:R-:W-:Y:S02]  /*7e40*/  UIMAD UR4, UR4, UR26, URZ ;  /* 0x0000001a040472a4 */ /* 0x000fe4000f8e023f */
[----:B------:R-:W-:Y:S01]  /*7e50*/  UIMAD.WIDE.U32 UR16, UR18, UR26, UR16 ;  /* 0x0000001a121072a5 */ /* 0x000fe2000f8e0010 */
[----:B----4-:R-:W-:Y:S01]  /*7e60*/  R2UR UR26, R4 ;  /* 0x00000000041a72ca */ /* 0x010fe200000e0000 */
[----:B------:R-:W-:Y:S01]  /*7e70*/  UIMAD UR18, UR18, UR27, UR4 ;  /* 0x0000001b121272a4 */ /* 0x000fe2000f8e0204 */
[----:B------:R-:W-:Y:S01]  /*7e80*/  ULDC UR19, c[0x0][0x618] ;  /* 0x0001860000137ab9 */ /* 0x000fe20000000800 */
[----:B------:R-:W-:Y:S02]  /*7e90*/  ULDC UR36, c[0x0][0x658] ;  /* 0x0001960000247ab9 */ /* 0x000fe40000000800 */
[----:B------:R-:W-:Y:S01]  /*7ea0*/  UIADD3 UR18, UR17, UR18, URZ ;  /* 0x0000001211127290 */ /* 0x000fe2000fffe03f */
[----:B------:R-:W-:Y:S01]  /*7eb0*/  UMOV UR24, 0xffffffff ;  /* 0xffffffff00187882 */ /* 0x000fe20000000000 */
[----:B------:R-:W-:Y:S01]  /*7ec0*/  ULDC.64 UR4, c[0x0][0x640] ;  /* 0x0001900000047ab9 */ /* 0x000fe20000000a00 */
[----:B------:R-:W-:Y:S01]  /*7ed0*/  USHF.L.U32 UR32, UR24, UR36, URZ ;  /* 0x0000002418207299 */ /* 0x000fe2000800063f */
[----:B------:R-:W-:Y:S01]  /*7ee0*/  ISETP.NE.U32.AND P0, PT, RZ, UR4, PT ;  /* 0x00000004ff007c0c */ /* 0x000fe2000bf05070 */
[----:B------:R-:W-:Y:S01]  /*7ef0*/  USHF.R.U64 UR16, UR16, UR19, UR18 ;  /* 0x0000001310107299 */ /* 0x000fe20008001212 */
[----:B0-----:R-:W-:Y:S01]  /*7f00*/  R2UR UR28, R0 ;  /* 0x00000000001c72ca */ /* 0x001fe200000e0000 */
[----:B------:R-:W-:Y:S01]  /*7f10*/  USHF.R.U32.HI UR18, URZ, UR19, UR18 ;  /* 0x000000133f127299 */ /* 0x000fe20008011612 */
[----:B------:R-:W-:Y:S01]  /*7f20*/  ISETP.NE.AND.EX P0, PT, RZ, UR5, PT, P0 ;  /* 0x00000005ff007c0c */ /* 0x000fe2000bf05300 */
[----:B------:R-:W-:Y:S01]  /*7f30*/  ULDC UR29, c[0x0][0x608] ;  /* 0x00018200001d7ab9 */ /* 0x000fe20000000800 */
[----:B------:R-:W-:-:S02]  /*7f40*/  ULOP3.LUT UR37, URZ, UR32, URZ, 0x33, !UPT ;  /* 0x000000203f257292 */ /* 0x000fc4000f8e333f */
[----:B------:R-:W-:Y:S02]  /*7f50*/  USHF.R.U64 UR32, UR16, UR29, UR18 ;  /* 0x0000001d10207299 */ /* 0x000fe40008001212 */
[----:B------:R-:W-:Y:S01]  /*7f60*/  USHF.R.U32.HI UR18, URZ, UR29, UR18 ;  /* 0x0000001d3f127299 */ /* 0x000fe20008011612 */
[----:B------:R-:W-:Y:S01]  /*7f70*/  UMOV UR34, 0x1 ;  /* 0x0000000100227882 */ /* 0x000fe20000000000 */
[----:B------:R-:W-:Y:S02]  /*7f80*/  UIADD3 UR26, -UR26, URZ, URZ ;  /* 0x0000003f1a1a7290 */ /* 0x000fe4000fffe13f */
[----:B------:R-:W-:Y:S02]  /*7f90*/  USHF.L.U32 UR24, UR34, UR36, URZ ;  /* 0x0000002422187299 */ /* 0x000fe4000800063f */
[----:B------:R-:W-:Y:S01]  /*7fa0*/  USHF.R.U64 UR34, UR32, UR36, UR18 ;  /* 0x0000002420227299 */ /* 0x000fe20008001212 */
[----:B------:R-:W-:Y:S01]  /*7fb0*/  ULDC UR27, c[0x0][0x144] ;  /* 0x00005100001b7ab9 */ /* 0x000fe20000000800 */
[----:B------:R-:W-:Y:S01]  /*7fc0*/  ULDC UR15, c[0x0][0x600] ;  /* 0x00018000000f7ab9 */ /* 0x000fe20000000800 */
[----:B------:R-:W-:-:S02]  /*7fd0*/  UIADD3 UR35, -UR28, URZ, URZ ;  /* 0x0000003f1c237290 */ /* 0x000fc4000fffe13f */
[----:B------:R-:W-:Y:S02]  /*7fe0*/  USHF.R.U32.HI UR29, URZ, UR36, UR18 ;  /* 0x000000243f1d7299 */ /* 0x000fe40008011612 */
[----:B------:R-:W-:Y:S02]  /*7ff0*/  UIADD3 UR17, UR15, -0x1, URZ ;  /* 0xffffffff0f117890 */ /* 0x000fe4000fffe03f */
[----:B------:R-:W-:Y:S01]  /*8000*/  UIMAD UR36, UR27, UR26, UR12 ;  /* 0x0000001a1b2472a4 */ /* 0x000fe2000f8e020c */
[----:B------:R-:W-:Y:S01]  /*8010*/  ULDC UR40, c[0x0][0x148] ;  /* 0x0000520000287ab9 */ /* 0x000fe20000000800 */
[----:B------:R-:W-:Y:S01]  /*8020*/  ULDC UR38, c[0x0][0x648] ;  /* 0x0001920000267ab9 */ /* 0x000fe20000000800 */
[----:B------:R-:W-:Y:S01]  /*8030*/  ULDC UR39, c[0x0][0x638] ;  /* 0x00018e0000277ab9 */ /* 0x000fe20000000800 */
[----:B------:R-:W-:Y:S01]  /*8040*/  UMOV UR28, UR34 ;  /* 0x00000022001c7c82 */ /* 0x000fe20008000000 */
[----:B------:R-:W-:Y:S07]  /*8050*/  @!P0 BRA `(.L_x_171) ;  /* 0x0000000000288947 */ /* 0x000fee0003800000 */
        /* <DEDUP_REMOVED lines=10> */
.L_x_171:
[----:B------:R-:W-:Y:S01]  /*8100*/  USHF.R.U64 UR4, UR28, UR38, UR29 ;  /* 0x000000261c047299 */ /* 0x000fe2000800121d */
[----:B------:R-:W-:Y:S01]  /*8110*/  IMAD.MOV.U32 R12, RZ, RZ, 0x1 ;  /* 0x00000001ff0c7424 */ /* 0x000fe200078e00ff */
[----:B------:R-:W-:Y:S01]  /*8120*/  ULOP3.LUT UR32, UR32, UR37, URZ, 0xc0, !UPT ;  /* 0x0000002520207292 */ /* 0x000fe2000f8ec03f */
[----:B------:R-:W-:Y:S01]  /*8130*/  IMAD.U32 R0, RZ, RZ, UR6 ;  /* 0x00000006ff007e24 */ /* 0x000fe2000f8e00ff */
[----:B------:R-:W-:Y:S02]  /*8140*/  UIADD3 UR5, -UR4, URZ, URZ ;  /* 0x0000003f04057290 */ /* 0x000fe4000fffe13f */
[----:B------:R-:W-:Y:S02]  /*8150*/  @UP2 UIMAD UR36, UR40, UR35, UR33 ;  /* 0x00000023282422a4 */ /* 0x000fe4000f8e0221 */
[----:B------:R-:W-:Y:S02]  /*8160*/  ULOP3.LUT UR17, UR16, UR17, URZ, 0xc0, !UPT ;  /* 0x0000001110117292 */ /* 0x000fe4000f8ec03f */
[----:B------:R-:W-:-:S02]  /*8170*/  UIMAD UR4, UR24, UR4, UR32 ;  /* 0x00000004180472a4 */ /* 0x000fc4000f8e0220 */
        /* <DEDUP_REMOVED lines=8> */
.L_x_169:
[----:B------:R-:W-:Y:S01]  /*8200*/  UIADD3 UR9, UR30, UR9, URZ ;  /* 0x000000091e097290 */ /* 0x000fe2000fffe03f */
[----:B------:R-:W-:Y:S02]  /*8210*/  LOP3.LUT P0, RZ, R12, 0xff, RZ, 0xc0, !PT ;  /* 0x000000ff0cff7812 */ /* 0x000fe4000780c0ff */
[----:B------:R-:W-:Y:S01]  /*8220*/  LOP3.LUT R148, R148, 0x1, RZ, 0x3c, !PT ;  /* 0x0000000194947812 */ /* 0x000fe200078e3cff */
[----:B------:R-:W-:Y:S02]  /*8230*/  USHF.R.U32.HI UR4, URZ, 0x2, UR9 ;  /* 0x000000023f047899 */ /* 0x000fe40008011609 */
[----:B------:R-:W-:Y:S02]  /*8240*/  UISETP.GT.U32.AND UP0, UPT, UR9, 0x3, UPT ;  /* 0x000000030900788c */ /* 0x000fe4000bf04070 */
[----:B------:R-:W-:Y:S02]  /*8250*/  ULOP3.LUT UR4, UR4, 0x1, URZ, 0xc0, !UPT ;  /* 0x0000000104047892 */ /* 0x000fe4000f8ec03f */
[----:B------:R-:W-:-:S02]  /*8260*/  UISETP.LT.U32.AND UP0, UPT, UR30, 0x4, UP0 ;  /* 0x000000041e00788c */ /* 0x000fc40008701070 */
[----:B------:R-:W-:Y:S02]  /*8270*/  UISETP.NE.U32.AND UP1, UPT, UR4, 0x1, UPT ;  /* 0x000000010400788c */ /* 0x000fe4000bf25070 */
[----:B------:R-:W-:Y:S02]  /*8280*/  USEL UR5, URZ, 0x1, !UP0 ;  /* 0x000000013f057887 */ /* 0x000fe4000c000000 */
[----:B------:R-:W-:Y:S02]  /*8290*/  UISETP.GT.U32.AND UP1, UPT, UR30, 0x3, !UP1 ;  /* 0x000000031e00788c */ /* 0x000fe4000cf24070 */
[----:B------:R-:W-:Y:S02]  /*82a0*/  ULOP3.LUT UR9, UR9, 0x3, URZ, 0xc0, !UPT ;  /* 0x0000000309097892 */ /* 0x000fe4000f8ec03f */
[----:B------:R-:W-:-:S04]  /*82b0*/  USEL UR4, URZ, 0x1, !UP1 ;  /* 0x000000013f047887 */ /* 0x000fc8000c800000 */
[----:B------:R-:W-:Y:S01]  /*82c0*/  ULOP3.LUT UR11, UR4, UR11, UR5, 0x96, !UPT ;  /* 0x0000000b040b7292 */ /* 0x000fe2000f8e9605 */
[----:B------:R-:W-:Y:S11]  /*82d0*/  @P0 BRA `(.L_x_172) ;  /* 0xffffff94000c0947 */ /* 0x000ff6000383ffff */
[----:B------:R-:W-:Y:S05]  /*82e0*/  EXIT ;  /* 0x000000000000794d */ /* 0x000fea0003800000 */
.L_x_16:
[----:B------:R-:W-:-:S08]  /*82f0*/  ISETP.NE.AND P0, PT, RZ, UR6, PT ;  /* 0x00000006ff007c0c */ /* 0x000fd0000bf05270 */
[----:B--23-5:R-:W0:-:S00]  /*8300*/  USETMAXREG.DEALLOC.CTAPOOL 0x28 ;  /* 0x00000028000079c8 */ /* 0x02ce0000080e0500 */
[----:B------:R-:W-:Y:S05]  /*8310*/  @P0 EXIT ;  /* 0x000000000000094d */ /* 0x000fea0003800000 */
[----:B0-----:R-:W-:Y:S01]  /*8320*/  LOP3.LUT P0, RZ, R13, 0xff, RZ, 0xc0, !PT ;  /* 0x000000ff0dff7812 */ /* 0x001fe2000780c0ff */
[----:B------:R-:W-:Y:S02]  /*8330*/  IMAD.MOV.U32 R10, RZ, RZ, 0x1 ;  /* 0x00000001ff0a7424 */ /* 0x000fe400078e00ff */
[----:B------:R-:W-:-:S10]  /*8340*/  IMAD.MOV.U32 R11, RZ, RZ, RZ ;  /* 0x000000ffff0b7224 */ /* 0x000fd400078e00ff */
[----:B------:R-:W-:Y:S05]  /*8350*/  @!P0 BRA `(.L_x_173) ;  /* 0x0000000c00688947 */ /* 0x000fea0003800000 */
[----:B------:R-:W0:Y:S01]  /*8360*/  S2UR UR9, SR_CgaCtaId ;  /* 0x00000000000979c3 */ /* 0x000e220000008800 */
[----:B------:R-:W-:Y:S01]  /*8370*/  UMOV UR11, 0x1 ;  /* 0x00000001000b7882 */ /* 0x000fe20000000000 */
[----:B------:R-:W-:Y:S01]  /*8380*/  LOP3.LUT P0, RZ, R8, 0x1f, RZ, 0xc0, !PT ;  /* 0x0000001f08ff7812 */ /* 0x000fe2000780c0ff */
[----:B------:R-:W-:Y:S01]  /*8390*/  ULDC UR5, c[0x0][0x658] ;  /* 0x0001960000057ab9 */ /* 0x000fe20000000800 */
[----:B------:R-:W-:Y:S01]  /*83a0*/  UMOV UR10, 0xffffffff ;  /* 0xffffffff000a7882 */ /* 0x000fe20000000000 */
[----:B------:R-:W-:Y:S01]  /*83b0*/  BSSY B0, `(.L_x_173) ;  /* 0x00000d4000007945 */ /* 0x000fe20003800000 */
[----:B------:R-:W-:Y:S01]  /*83c0*/  USHF.L.U32 UR10, UR10, UR5, URZ ;  /* 0x000000050a0a7299 */ /* 0x000fe2000800063f */
[C---:B------:R-:W-:Y:S01]  /*83d0*/  ISETP.NE.AND P3, PT, R9.reuse, RZ, PT ;  /* 0x000000ff0900720c */ /* 0x040fe20003f65270 */
[----:B------:R-:W-:Y:S01]  /*83e0*/  IMAD.MOV.U32 R12, RZ, RZ, 0x1 ;  /* 0x00000001ff0c7424 */ /* 0x000fe200078e00ff */
[----:B------:R-:W-:Y:S01]  /*83f0*/  ISETP.NE.OR P0, PT, R9, RZ, !P0 ;  /* 0x000000ff0900720c */ /* 0x000fe20004705670 */
[----:B------:R-:W-:Y:S01]  /*8400*/  IMAD.MOV.U32 R10, RZ, RZ, 0x1 ;  /* 0x00000001ff0a7424 */ /* 0x000fe200078e00ff */
[----:B------:R-:W-:Y:S01]  /*8410*/  ULDC UR4, c[0x0][0x600] ;  /* 0x0001800000047ab9 */ /* 0x000fe20000000800 */
[----:B------:R-:W-:Y:S01]  /*8420*/  IMAD.MOV.U32 R11, RZ, RZ, RZ ;  /* 0x000000ffff0b7224 */ /* 0x000fe200078e00ff */
[----:B------:R-:W-:Y:S01]  /*8430*/  UMOV UR24, 0x5 ;  /* 0x0000000500187882 */ /* 0x000fe20000000000 */
[----:B------:R-:W-:-:S02]  /*8440*/  UIADD3 UR30, UR14, 0x1, URZ ;  /* 0x000000010e1e7890 */ /* 0x000fc4000fffe03f */
[----:B------:R-:W-:Y:S02]  /*8450*/  ULOP3.LUT UR31, UR7, 0x2, URZ, 0xfc, !UPT ;  /* 0x00000002071f7892 */ /* 0x000fe4000f8efc3f */
[----:B------:R-:W-:Y:S02]  /*8460*/  UIADD3 UR4, UR4, -0x1, URZ ;  /* 0xffffffff04047890 */ /* 0x000fe4000fffe03f */
[----:B------:R-:W-:Y:S02]  /*8470*/  USHF.L.U32 UR5, UR11, UR5, URZ ;  /* 0x000000050b057299 */ /* 0x000fe4000800063f */
[----:B------:R-:W-:Y:S02]  /*8480*/  ULOP3.LUT UR22, URZ, UR10, URZ, 0x33, !UPT ;  /* 0x0000000a3f167292 */ /* 0x000fe4000f8e333f */
[----:B0-----:R-:W-:Y:S02]  /*8490*/  ULOP3.LUT UR8, UR9, 0x1, URZ, 0xc0, !UPT ;  /* 0x0000000109087892 */ /* 0x001fe4000f8ec03f */
[----:B------:R-:W-:-:S02]  /*84a0*/  USHF.R.U32.HI UR32, URZ, 0x1, UR9 ;  /* 0x000000013f207899 */ /* 0x000fc40008011609 */
[----:B------:R-:W-:Y:S02]  /*84b0*/  USHF.L.U32 UR6, UR9, 0x6, URZ ;  /* 0x0000000609067899 */ /* 0x000fe4000800063f */
[----:B------:R-:W-:Y:S02]  /*84c0*/  USHF.L.U32 UR15, UR9, 0xc, URZ ;  /* 0x0000000c090f7899 */ /* 0x000fe4000800063f */
[----:B------:R-:W-:Y:S02]  /*84d0*/  ULOP3.LUT UR9, UR9, 0xfffffffe, URZ, 0xc0, !UPT ;  /* 0xfffffffe09097892 */ /* 0x000fe4000f8ec03f */
[----:B------:R-:W-:Y:S02]  /*84e0*/  UISETP.GT.U32.AND UP0, UPT, UR8, 0xffff, UPT ;  /* 0x0000ffff0800788c */ /* 0x000fe4000bf04070 */
[----:B------:R-:W-:Y:S02]  /*84f0*/  USHF.L.U32 UR23, UR11, UR9, URZ ;  /* 0x000000090b177299 */ /* 0x000fe4000800063f */
[----:B------:R-:W-:-:S02]  /*8500*/  ULOP3.LUT UR9, UR9, 0x1, URZ, 0xfc, !UPT ;  /* 0x0000000109097892 */ /* 0x000fc4000f8efc3f */
[----:B------:R-:W-:Y:S02]  /*8510*/  USEL UR8, UR8, 0xffff, !UP0 ;  /* 0x0000ffff08087887 */ /* 0x000fe4000c000000 */
[----:B------:R-:W-:Y:S02]  /*8520*/  USHF.L.U32 UR9, UR11, UR9, URZ ;  /* 0x000000090b097299 */ /* 0x000fe4000800063f */
[----:B------:R-:W-:Y:S02]  /*8530*/  ULOP3.LUT UR8, UR8, 0xffff, URZ, 0xc0, !UPT ;  /* 0x0000ffff08087892 */ /* 0x000fe4000f8ec03f */
[----:B------:R-:W-:Y:S02]  /*8540*/  ULOP3.LUT UR6, UR6, 0x40, URZ, 0xc0, !UPT ;  /* 0x0000004006067892 */ /* 0x000fe4000f8ec03f */
[----:B------:R-:W-:Y:S02]  /*8550*/  ULOP3.LUT UR15, UR15, 0x1000, URZ, 0xc0, !UPT ;  /* 0x000010000f0f7892 */ /* 0x000fe4000f8ec03f */
[----:B------:R-:W-:-:S02]  /*8560*/  ULOP3.LUT UR23, UR23, UR9, URZ, 0xfc, !UPT ;  /* 0x0000000917177292 */ /* 0x000fc4000f8efc3f */
[----:B------:R-:W-:Y:S01]  /*8570*/  USHF.L.U32 UR24, UR24, UR8, URZ ;  /* 0x0000000818187299 */ /* 0x000fe2000800063f */
[----:B------:R-:W-:-:S11]  /*8580*/  ULDC.64 UR28, c[0x0][0x198] ;  /* 0x00006600001c7ab9 */ /* 0x000fd60000000a00 */
.L_x_185:
[----:B------:R-:W-:-:S03]  /*8590*/  UMOV UR8, 0xffffffff ;  /* 0xffffffff00087882 */ /* 0x000fc60000000000 */
[----:B------:R-:W-:Y:S05]  /*85a0*/  BRA.DIV UR8, `(.L_x_174) ;  /* 0x0000000e08f07947 */ /* 0x000fea000b800000 */
[----:B------:R-:W-:-:S13]  /*85b0*/  ELECT P1, URZ, PT ;  /* 0x00000000003f782f */ /* 0x000fda0003820000 */
.L_x_198:
[----:B------:R-:W0:Y:S01]  /*85c0*/  LDC R6, c[0x0][0x28c] ;  /* 0x0000a300ff067b82 */ /* 0x000e220000000800 */
[----:B------:R-:W-:Y:S01]  /*85d0*/  BSSY B1, `(.L_x_175) ;  /* 0x000003d000017945 */ /* 0x000fe20003800000 */
[----:B0-----:R-:W-:-:S13]  /*85e0*/  ISETP.LT.OR P1, PT, R6, 0x1, !P1 ;  /* 0x000000010600780c */ /* 0x001fda0004f21670 */
[----:B------:R-:W-:Y:S05]  /*85f0*/  @P1 BRA `(.L_x_176) ;  /* 0x0000000000e81947 */ /* 0x000fea0003800000 */
[----:B------:R-:W-:Y:S01]  /*8600*/  LEA R6, R5, UR32, 0x1 ;  /* 0x0000002005067c11 */ /* 0x000fe2000f8e08ff */
[----:B------:R-:W-:Y:S01]  /*8610*/  IMAD.MOV.U32 R15, RZ, RZ, RZ ;  /* 0x000000ffff0f7224 */ /* 0x000fe200078e00ff */
[----:B------:R-:W-:Y:S01]  /*8620*/  LEA R8, R4, UR6, 0x7 ;  /* 0x0000000604087c11 */ /* 0x000fe2000f8e38ff */
[----:B------:R-:W-:Y:S02]  /*8630*/  IMAD.U32 R16, RZ, RZ, UR30 ;  /* 0x0000001eff107e24 */ /* 0x000fe4000f8e00ff */
[----:B------:R-:W-:Y:S02]  /*8640*/  IMAD.MOV.U32 R4, RZ, RZ, R10 ;  /* 0x000000ffff047224 */ /* 0x000fe400078e000a */
[----:B------:R-:W-:Y:S02]  /*8650*/  IMAD.MOV.U32 R5, RZ, RZ, R11 ;  /* 0x000000ffff057224 */ /* 0x000fe400078e000b */
[----:B------:R-:W-:-:S07]  /*8660*/  IMAD.SHL.U32 R9, R6, 0x20, RZ ;  /* 0x0000002006097824 */ /* 0x000fce00078e00ff */
.L_x_180:
[----:B------:R-:W0:Y:S01]  /*8670*/  S2R R7, SR_CgaCtaId ;  /* 0x0000000000077919 */ /* 0x000e220000008800 */
[----:B------:R-:W-:-:S04]  /*8680*/  MOV R6, 0x400 ;  /* 0x0000040000067802 */ /* 0x000fc80000000f00 */
[----:B0-----:R-:W-:Y:S02]  /*8690*/  LEA R14, R7, R6, 0x18 ;  /* 0x00000006070e7211 */ /* 0x001fe400078ec0ff */
[----:B------:R-:W-:Y:S01]  /*86a0*/  SHF.L.U32 R6, R4, 0x1f, RZ ;  /* 0x0000001f04067819 */ /* 0x000fe200000006ff */
[----:B------:R-:W0:Y:S02]  /*86b0*/  @!P3 LDC R7, c[0x0][0x500] ;  /* 0x00014000ff07bb82 */ /* 0x000e240000000800 */
[----:B------:R-:W-:-:S04]  /*86c0*/  IMAD R13, R5, 0x8, R14 ;  /* 0x00000008050d7824 */ /* 0x000fc800078e020e */
[----:B------:R-:W1:Y:S02]  /*86d0*/  SYNCS.PHASECHK.TRANS64.TRYWAIT P1, [R13+URZ+0x20], R6 ;  /* 0x000020060d0075a7 */ /* 0x000e64000802017f */
[----:B-1----:R-:W-:Y:S05]  /*86e0*/  @!P1 BRA `(.L_x_177) ;  /* 0x0000000c00c09947 */ /* 0x002fea0003800000 */
.L_x_199:
[----:B------:R-:W-:Y:S01]  /*86f0*/  UPRMT UR8, UR31, 0x9910, URZ ;  /* 0x000099101f087896 */ /* 0x000fe2000800003f */
[----:B0-----:R0:W-:Y:S03]  /*8700*/  @!P3 SYNCS.ARRIVE.TRANS64 RZ, [R13+URZ], R7 ;  /* 0x000000070dffb9a7 */ /* 0x0011e6000800003f */
[----:B------:R-:W-:-:S06]  /*8710*/  UISETP.NE.AND UP0, UPT, UR8, 0x2, UPT ;  /* 0x000000020800788c */ /* 0x000fcc000bf05270 */
[----:B------:R-:W-:-:S13]  /*8720*/  PLOP3.LUT P1, PT, PT, PT, UP0, 0x80, 0x0 ;  /* 0x000000000000781c */ /* 0x000fda0003f2f008 */
[----:B0-----:R-:W-:Y:S05]  /*8730*/  @P1 BRA `(.L_x_178) ;  /* 0x0000000000041947 */ /* 0x001fea0003800000 */
[----:B------:R-:W-:Y:S01]  /*8740*/  BPT.TRAP 0x1 ;  /* 0x000000040000795c */ /* 0x000fe20000300000 */
.L_x_178:
[----:B------:R-:W-:Y:S05]  /*8750*/  @P0 BRA `(.L_x_179) ;  /* 0x0000000000040947 */ /* 0x000fea0003800000 */
[----:B------:R-:W-:Y:S01]  /*8760*/  BPT.TRAP 0x1 ;  /* 0x000000040000795c */ /* 0x000fe20000300000 */
.L_x_179:
[C---:B-1----:R-:W-:Y:S01]  /*8770*/  LEA R6, R5.reuse, UR32, 0x1 ;  /* 0x0000002005067c11 */ /* 0x042fe2000f8e08ff */
[----:B------:R-:W-:Y:S01]  /*8780*/  VIADD R16, R16, 0xffffffff ;  /* 0xffffffff10107836 */ /* 0x000fe20000000000 */
[----:B------:R-:W-:Y:S01]  /*8790*/  R2UR UR11, R5 ;  /* 0x00000000050b72ca */ /* 0x000fe200000e0000 */
[----:B------:R-:W-:Y:S01]  /*87a0*/  UIADD3 UR16, UP0, UR28, 0xf0, URZ ;  /* 0x000000f01c107890 */ /* 0x000fe2000ff1e03f */
[----:B------:R-:W-:Y:S01]  /*87b0*/  R2UR UR26, R14 ;  /* 0x000000000e1a72ca */ /* 0x000fe200000e0000 */
[----:B------:R-:W-:Y:S01]  /*87c0*/  IMAD.U32 R6, R6, 0x800, R14 ;  /* 0x0000080006067824 */ /* 0x000fe200078e000e */
[----:B------:R-:W-:Y:S01]  /*87d0*/  R2UR UR27, R9 ;  /* 0x00000000091b72ca */ /* 0x000fe200000e0000 */
[----:B------:R-:W-:Y:S01]  /*87e0*/  UIADD3 UR34, UP1, UR28, 0x1f0, URZ ;  /* 0x000001f01c227890 */ /* 0x000fe2000ff3e03f */
[----:B------:R-:W-:Y:S01]  /*87f0*/  R2UR UR9, R13 ;  /* 0x000000000d0972ca */ /* 0x000fe200000e0000 */
[----:B------:R-:W-:Y:S01]  /*8800*/  UIADD3.X UR17, URZ, UR29, URZ, UP0, !UPT ;  /* 0x0000001d3f117290 */ /* 0x000fe200087fe43f */
[----:B------:R-:W-:Y:S01]  /*8810*/  R2UR UR8, R6 ;  /* 0x00000000060872ca */ /* 0x000fe200000e0000 */
[----:B------:R-:W-:Y:S01]  /*8820*/  UPRMT UR25, URZ, 0x5410, UR24 ;  /* 0x000054103f197896 */ /* 0x000fe20008000018 */
[----:B------:R-:W-:Y:S01]  /*8830*/  R2UR UR10, R15 ;  /* 0x000000000f0a72ca */ /* 0x000fe200000e0000 */
[----:B------:R-:W-:Y:S01]  /*8840*/  VIADD R5, R5, 0x1 ;  /* 0x0000000105057836 */ /* 0x000fe20000000000 */
[----:B------:R-:W-:Y:S01]  /*8850*/  R2UR UR12, R0 ;  /* 0x00000000000c72ca */ /* 0x000fe200000e0000 */
[----:B------:R-:W-:Y:S01]  /*8860*/  ULEA UR11, UR11, UR15, 0xd ;  /* 0x0000000f0b0b7291 */ /* 0x000fe2000f8e683f */
[----:B------:R-:W-:Y:S01]  /*8870*/  R2UR UR33, R8 ;  /* 0x00000000082172ca */ /* 0x000fe200000e0000 */
[----:B------:R-:W-:Y:S01]  /*8880*/  UPRMT UR36, URZ, 0x5410, UR23 ;  /* 0x000054103f247896 */ /* 0x000fe20008000017 */
[----:B------:R-:W-:Y:S01]  /*8890*/  ISETP.GT.AND P2, PT, R16, 0x1, PT ;  /* 0x000000011000780c */ /* 0x000fe20003f44270 */
[----:B------:R-:W-:Y:S01]  /*88a0*/  UIADD3 UR26, UR26, 0x4180, UR11 ;  /* 0x000041801a1a7890 */ /* 0x000fe2000fffe00b */
[----:B------:R-:W-:Y:S01]  /*88b0*/  ISETP.NE.AND P1, PT, R5, 0x4, PT ;  /* 0x000000040500780c */ /* 0x000fe20003f25270 */
[----:B------:R-:W-:Y:S01]  /*88c0*/  UIADD3.X UR35, URZ, UR29, URZ, UP1, !UPT ;  /* 0x0000001d3f237290 */ /* 0x000fe20008ffe43f */
[----:B------:R-:W-:Y:S01]  /*88d0*/  VIADD R15, R15, 0x40 ;  /* 0x000000400f0f7836 */ /* 0x000fe20000000000 */
[----:B------:R-:W-:Y:S01]  /*88e0*/  UIADD3 UR8, UR8, 0x180, URZ ;  /* 0x0000018008087890 */ /* 0x000fe2000fffe03f */
[----:B------:R-:W-:Y:S01]  /*88f0*/  SEL R7, RZ, 0x1, P1 ;  /* 0x00000001ff077807 */ /* 0x000fe20000800000 */
[----:B------:R-:W-:Y:S01]  /*8900*/  UMOV UR18, 0x0 ;  /* 0x0000000000127882 */ /* 0x000fe20000000000 */
[----:B------:R-:W-:Y:S01]  /*8910*/  UMOV UR19, 0x10000000 ;  /* 0x1000000000137882 */ /* 0x000fe20000000000 */
[----:B------:R-:W-:Y:S01]  /*8920*/  UMOV UR11, UR27 ;  /* 0x0000001b000b7c82 */ /* 0x000fe20008000000 */
[----:B------:R-:W-:-:S02]  /*8930*/  LOP3.LUT R4, R4, R7, RZ, 0x3c, !PT ;  /* 0x0000000704047212 */ /* 0x000fc400078e3cff */
[----:B------:R-:W-:Y:S02]  /*8940*/  SEL R5, R5, RZ, P1 ;  /* 0x000000ff05057207 */ /* 0x000fe40000800000 */
[----:B------:R0:W-:Y:S02]  /*8950*/  UTMALDG.3D.MULTICAST [UR8], [UR16], UR25, desc[UR18] ;  /* 0x00001208100073b4 */ /* 0x0001e40008011819 */
[----:B0-----:R-:W-:Y:S01]  /*8960*/  UMOV UR8, UR26 ;  /* 0x0000001a00087c82 */ /* 0x001fe20008000000 */
[----:B------:R-:W-:Y:S02]  /*8970*/  UMOV UR11, UR33 ;  /* 0x00000021000b7c82 */ /* 0x000fe40008000000 */
[----:B------:R0:W-:Y:S02]  /*8980*/  UTMALDG.3D.MULTICAST [UR8], [UR34], UR36, desc[UR18] ;  /* 0x00001208220073b4 */ /* 0x0001e40008011824 */
[----:B0-----:R-:W-:Y:S05]  /*8990*/  @P2 BRA `(.L_x_180) ;  /* 0xfffffffc00342947 */ /* 0x001fea000383ffff */
.L_x_176:
[----:B------:R-:W-:Y:S05]  /*89a0*/  BSYNC B1 ;  /* 0x0000000000017941 */ /* 0x000fea0003800000 */
.L_x_175:
[----:B------:R-:W-:Y:S01]  /*89b0*/  LOP3.LUT P4, RZ, R12, 0xff, RZ, 0xc0, !PT ;  /* 0x000000ff0cff7812 */ /* 0x000fe2000788c0ff */
[----:B------:R-:W-:Y:S01]  /*89c0*/  VIADD R11, R11, UR14 ;  /* 0x0000000e0b0b7c36 */ /* 0x000fe20008000000 */
[----:B------:R-:W-:Y:S01]  /*89d0*/  ULDC.64 UR8, c[0x0][0x650] ;  /* 0x0001940000087ab9 */ /* 0x000fe20000000a00 */
[----:B------:R-:W-:Y:S01]  /*89e0*/  BSSY B1, `(.L_x_181) ;  /* 0x000006e000017945 */ /* 0x000fe20003800000 */
[----:B------:R-:W-:Y:S02]  /*89f0*/  PRMT R6, RZ, 0x7610, R6 ;  /* 0x00007610ff067816 */ /* 0x000fe40000000006 */
[----:B------:R-:W-:Y:S02]  /*8a00*/  SHF.R.U32.HI R0, RZ, 0x2, R11 ;  /* 0x00000002ff007819 */ /* 0x000fe4000001160b */
[----:B------:R-:W-:Y:S02]  /*8a10*/  ISETP.GT.U32.AND P1, PT, R11, 0x3, PT ;  /* 0x000000030b00780c */ /* 0x000fe40003f24070 */
[----:B------:R-:W-:-:S02]  /*8a20*/  LOP3.LUT R0, R0, 0x1, RZ, 0xc0, !PT ;  /* 0x0000000100007812 */ /* 0x000fc400078ec0ff */
[----:B------:R-:W-:Y:S01]  /*8a30*/  LOP3.LUT R11, R11, 0x3, RZ, 0xc0, !PT ;  /* 0x000000030b0b7812 */ /* 0x000fe200078ec0ff */
[----:B------:R-:W0:Y:S01]  /*8a40*/  @P4 S2R R5, SR_CgaCtaId ;  /* 0x0000000000054919 */ /* 0x000e220000008800 */
[----:B------:R-:W-:Y:S02]  /*8a50*/  @P4 MOV R4, 0x400 ;  /* 0x0000040000044802 */ /* 0x000fe40000000f00 */
[----:B------:R-:W-:Y:S02]  /*8a60*/  ISETP.NE.U32.AND P2, PT, R0, 0x1, PT ;  /* 0x000000010000780c */ /* 0x000fe40003f45070 */
[----:B------:R-:W-:Y:S02]  /*8a70*/  PRMT R12, RZ, 0x7610, R12 ;  /* 0x00007610ff0c7816 */ /* 0x000fe4000000000c */
[----:B0-----:R-:W-:Y:S01]  /*8a80*/  @P4 LEA R4, R5, R4, 0x18 ;  /* 0x0000000405044211 */ /* 0x001fe200078ec0ff */
[----:B------:R-:W-:-:S03]  /*8a90*/  IMAD.U32 R5, RZ, RZ, UR14 ;  /* 0x0000000eff057e24 */ /* 0x000fc6000f8e00ff */
[----:B------:R0:W-:Y:S01]  /*8aa0*/  @P4 SYNCS.ARRIVE.TRANS64.A1T0 RZ, [R4+URZ+0x78], RZ ;  /* 0x000078ff04ff49a7 */ /* 0x0001e2000810003f */
[----:B------:R-:W-:Y:S02]  /*8ab0*/  IADD3 R2, P4, R2, UR20, RZ ;  /* 0x0000001402027c10 */ /* 0x000fe4000ff9e0ff */
[----:B------:R-:W-:Y:S02]  /*8ac0*/  ISETP.LT.U32.AND P1, PT, R5, 0x4, P1 ;  /* 0x000000040500780c */ /* 0x000fe40000f21070 */
[----:B------:R-:W-:Y:S02]  /*8ad0*/  IADD3.X R3, R3, UR13, RZ, P4, !PT ;  /* 0x0000000d03037c10 */ /* 0x000fe4000a7fe4ff */
[----:B------:R-:W-:Y:S01]  /*8ae0*/  ISETP.GE.U32.AND P4, PT, R2, UR8, PT ;  /* 0x0000000802007c0c */ /* 0x000fe2000bf86070 */
[----:B0-----:R-:W-:Y:S01]  /*8af0*/  IMAD.MOV.U32 R4, RZ, RZ, -0x1 ;  /* 0xffffffffff047424 */ /* 0x001fe200078e00ff */
[----:B------:R-:W-:Y:S02]  /*8b00*/  ISETP.GT.U32.AND P2, PT, R5, 0x3, !P2 ;  /* 0x000000030500780c */ /* 0x000fe40005744070 */
[----:B------:R-:W-:-:S02]  /*8b10*/  SEL R5, RZ, 0x1, !P1 ;  /* 0x00000001ff057807 */ /* 0x000fc40004800000 */
[----:B------:R-:W-:Y:S02]  /*8b20*/  ISETP.GE.U32.AND.EX P1, PT, R3, UR9, PT, P4 ;  /* 0x0000000903007c0c */ /* 0x000fe4000bf26140 */
[----:B------:R-:W-:-:S04]  /*8b30*/  SEL R0, RZ, 0x1, !P2 ;  /* 0x00000001ff007807 */ /* 0x000fc80005000000 */
[----:B------:R-:W-:Y:S01]  /*8b40*/  LOP3.LUT R10, R0, R10, R5, 0x96, !PT ;  /* 0x0000000a000a7212 */ /* 0x000fe200078e9605 */
[----:B------:R-:W-:Y:S02]  /*8b50*/  IMAD.MOV.U32 R5, RZ, RZ, -0x1 ;  /* 0xffffffffff057424 */ /* 0x000fe400078e00ff */
[----:B------:R-:W-:-:S04]  /*8b60*/  IMAD.MOV.U32 R0, RZ, RZ, -0x1 ;  /* 0xffffffffff007424 */ /* 0x000fc800078e00ff */
[----:B------:R-:W-:Y:S05]  /*8b70*/  @P1 BRA `(.L_x_182) ;  /* 0x0000000400501947 */ /* 0x000fea0003800000 */
[----:B------:R-:W0:Y:S01]  /*8b80*/  S2UR UR8, SR_CTAID.X ;  /* 0x00000000000879c3 */ /* 0x000e220000002500 */
[----:B------:R-:W-:Y:S01]  /*8b90*/  ULDC.64 UR10, c[0x0][0x628] ;  /* 0x00018a00000a7ab9 */ /* 0x000fe20000000a00 */
[----:B------:R-:W-:Y:S01]  /*8ba0*/  ULDC UR9, c[0x0][0x150] ;  /* 0x0000540000097ab9 */ /* 0x000fe20000000800 */
[----:B------:R-:W-:Y:S01]  /*8bb0*/  ISETP.NE.U32.AND P1, PT, RZ, UR10, PT ;  /* 0x0000000aff007c0c */ /* 0x000fe2000bf25070 */
[----:B------:R-:W-:Y:S01]  /*8bc0*/  ULDC UR12, c[0x0][0x630] ;  /* 0x00018c00000c7ab9 */ /* 0x000fe20000000800 */
[----:B------:R-:W-:Y:S01]  /*8bd0*/  ULDC UR17, c[0x0][0x154] ;  /* 0x0000550000117ab9 */ /* 0x000fe20000000800 */
[----:B------:R-:W-:Y:S01]  /*8be0*/  IMAD.MOV.U32 R4, RZ, RZ, R2 ;  /* 0x000000ffff047224 */ /* 0x000fe200078e0002 */
[----:B------:R-:W-:Y:S01]  /*8bf0*/  ISETP.NE.AND.EX P1, PT, RZ, UR11, PT, P1 ;  /* 0x0000000bff007c0c */ /* 0x000fe2000bf25310 */
[----:B------:R-:W1:Y:S01]  /*8c00*/  S2UR UR16, SR_CTAID.Y ;  /* 0x00000000001079c3 */ /* 0x000e620000002600 */
[----:B------:R-:W-:Y:S01]  /*8c10*/  IMAD.MOV.U32 R5, RZ, RZ, R3 ;  /* 0x000000ffff057224 */ /* 0x000fe200078e0003 */
[----:B0-----:R-:W-:-:S05]  /*8c20*/  I2FP.F32.U32 R0, UR8 ;  /* 0x0000000800007c45 */ /* 0x001fca0008201000 */
[----:B------:R-:W-:-:S05]  /*8c30*/  FMUL R14, R0, UR9 ;  /* 0x00000009000e7c20 */ /* 0x000fca0008400000 */
[----:B------:R-:W-:Y:S05]  /*8c40*/  @!P1 BRA `(.L_x_183) ;  /* 0x0000000000289947 */ /* 0x000fea0003800000 */
[----:B------:R-:W-:Y:S02]  /*8c50*/  ULDC UR9, c[0x0][0x634] ;  /* 0x00018d0000097ab9 */ /* 0x000fe40000000800 */
[----:B------:R-:W-:-:S05]  /*8c60*/  IADD3 R9, P1, R2, UR9, RZ ;  /* 0x0000000902097c10 */ /* 0x000fca000ff3e0ff */
[----:B------:R-:W-:-:S04]  /*8c70*/  IMAD.X R13, RZ, RZ, R3, P1 ;  /* 0x000000ffff0d7224 */ /* 0x000fc800008e0603 */
[----:B------:R-:W-:-:S04]  /*8c80*/  IMAD.WIDE.U32 R6, R13, UR10, RZ ;  /* 0x0000000a0d067c25 */ /* 0x000fc8000f8e00ff */
[----:B------:R-:W-:-:S04]  /*8c90*/  IMAD.WIDE.U32 R6, P1, R9, UR11, R6 ;  /* 0x0000000b09067c25 */ /* 0x000fc8000f820006 */
[----:B------:R-:W-:-:S04]  /*8ca0*/  IMAD.WIDE.U32 R8, R9, UR10, RZ ;  /* 0x0000000a09087c25 */ /* 0x000fc8000f8e00ff */
[----:B------:R-:W-:Y:S01]  /*8cb0*/  IMAD.X R5, RZ, RZ, RZ, P1 ;  /* 0x000000ffff057224 */ /* 0x000fe200008e06ff */
[----:B------:R-:W-:Y:S01]  /*8cc0*/  IADD3 RZ, P1, R9, R6, RZ ;  /* 0x0000000609ff7210 */ /* 0x000fe20007f3e0ff */
[----:B------:R-:W-:-:S04]  /*8cd0*/  IMAD.MOV.U32 R4, RZ, RZ, R7 ;  /* 0x000000ffff047224 */ /* 0x000fc800078e0007 */
[----:B------:R-:W-:-:S08]  /*8ce0*/  IMAD.WIDE.U32.X R4, R13, UR11, R4, P1 ;  /* 0x0000000b0d047c25 */ /* 0x000fd000088e0404 */
.L_x_183:
[--C-:B------:R-:W-:Y:S01]  /*8cf0*/  SHF.R.U64 R0, R4, UR12, R5.reuse ;  /* 0x0000000c04007c19 */ /* 0x100fe20008001205 */
[----:B------:R-:W0:Y:S01]  /*8d00*/  F2I.U32.TRUNC.NTZ R14, R14 ;  /* 0x0000000e000e7305 */ /* 0x000e22000020f000 */
[----:B------:R-:W-:Y:S01]  /*8d10*/  SHF.R.U32.HI R4, RZ, UR12, R5 ;  /* 0x0000000cff047c19 */ /* 0x000fe20008011605 */
[----:B------:R-:W-:Y:S01]  /*8d20*/  ULDC.64 UR10, c[0x0][0x620] ;  /* 0x00018800000a7ab9 */ /* 0x000fe20000000a00 */
[----:B------:R-:W-:Y:S01]  /*8d30*/  IADD3 R7, P1, RZ, -R0, RZ ;  /* 0x80000000ff077210 */ /* 0x000fe20007f3e0ff */
[----:B------:R-:W-:Y:S01]  /*8d40*/  ULDC.64 UR18, c[0x0][0x640] ;  /* 0x0001900000127ab9 */ /* 0x000fe20000000a00 */
[----:B-1----:R-:W-:Y:S01]  /*8d50*/  I2FP.F32.U32 R6, UR16 ;  /* 0x0000001000067c45 */ /* 0x002fe20008201000 */
[----:B------:R-:W1:Y:S01]  /*8d60*/  LDC R16, c[0x0][0x610] ;  /* 0x00018400ff107b82 */ /* 0x000e620000000800 */
[----:B------:R-:W-:Y:S01]  /*8d70*/  ULDC UR12, c[0x0][0x658] ;  /* 0x00019600000c7ab9 */ /* 0x000fe20000000800 */
[----:B------:R-:W-:Y:S01]  /*8d80*/  IMAD.X R4, RZ, RZ, ~R4, P1 ;  /* 0x000000ffff047224 */ /* 0x000fe200008e0e04 */
[----:B------:R-:W-:Y:S01]  /*8d90*/  ISETP.NE.U32.AND P1, PT, RZ, UR18, PT ;  /* 0x00000012ff007c0c */ /* 0x000fe2000bf25070 */
[----:B------:R-:W-:Y:S01]  /*8da0*/  FMUL R8, R6, UR17 ;  /* 0x0000001106087c20 */ /* 0x000fe20008400000 */
[----:B------:R-:W-:Y:S01]  /*8db0*/  ULDC UR17, c[0x0][0x648] ;  /* 0x0001920000117ab9 */ /* 0x000fe20000000800 */
[----:B------:R-:W-:Y:S01]  /*8dc0*/  IMAD R6, R4, UR10, RZ ;  /* 0x0000000a04067c24 */ /* 0x000fe2000f8e02ff */
[----:B------:R-:W-:Y:S01]  /*8dd0*/  ISETP.NE.AND.EX P1, PT, RZ, UR19, PT, P1 ;  /* 0x00000013ff007c0c */ /* 0x000fe2000bf25310 */
[C---:B------:R-:W-:Y:S01]  /*8de0*/  IMAD.WIDE.U32 R4, R7.reuse, UR10, R2 ;  /* 0x0000000a07047c25 */ /* 0x040fe2000f8e0002 */
[----:B0-----:R-:W-:Y:S01]  /*8df0*/  R2UR UR9, R14 ;  /* 0x000000000e0972ca */ /* 0x001fe200000e0000 */
[----:B------:R-:W0:Y:S01]  /*8e00*/  F2I.U32.TRUNC.NTZ R8, R8 ;  /* 0x0000000800087305 */ /* 0x000e22000020f000 */
[----:B------:R-:W-:Y:S01]  /*8e10*/  ULDC UR10, c[0x0][0x618] ;  /* 0x00018600000a7ab9 */ /* 0x000fe20000000800 */
[----:B------:R-:W-:-:S04]  /*8e20*/  IMAD R7, R7, UR11, R6 ;  /* 0x0000000b07077c24 */ /* 0x000fc8000f8e0206 */
[----:B------:R-:W-:-:S05]  /*8e30*/  IMAD.IADD R5, R5, 0x1, R7 ;  /* 0x0000000105057824 */ /* 0x000fca00078e0207 */
[--C-:B------:R-:W-:Y:S02]  /*8e40*/  SHF.R.U64 R14, R4, UR10, R5.reuse ;  /* 0x0000000a040e7c19 */ /* 0x100fe40008001205 */
[----:B------:R-:W-:Y:S01]  /*8e50*/  SHF.R.U32.HI R5, RZ, UR10, R5 ;  /* 0x0000000aff057c19 */ /* 0x000fe20008011605 */
[----:B------:R-:W-:Y:S01]  /*8e60*/  ULDC UR10, c[0x0][0x608] ;  /* 0x00018200000a7ab9 */ /* 0x000fe20000000800 */
[----:B0-----:R-:W-:Y:S02]  /*8e70*/  R2UR UR11, R8 ;  /* 0x00000000080b72ca */ /* 0x001fe400000e0000 */
[--C-:B------:R-:W-:Y:S02]  /*8e80*/  SHF.R.U64 R15, R14, UR10, R5.reuse ;  /* 0x0000000a0e0f7c19 */ /* 0x100fe40008001205 */
[----:B------:R-:W-:Y:S01]  /*8e90*/  SHF.R.U32.HI R4, RZ, UR10, R5 ;  /* 0x0000000aff047c19 */ /* 0x000fe20008011605 */
[----:B------:R-:W-:-:S03]  /*8ea0*/  UIADD3 UR10, -UR9, URZ, URZ ;  /* 0x0000003f090a7290 */ /* 0x000fc6000fffe13f */
[--C-:B------:R-:W-:Y:S01]  /*8eb0*/  SHF.R.U64 R17, R15, UR12, R4.reuse ;  /* 0x0000000c0f117c19 */ /* 0x100fe20008001204 */
[----:B------:R-:W-:Y:S01]  /*8ec0*/  ULDC UR9, c[0x0][0x144] ;  /* 0x0000510000097ab9 */ /* 0x000fe20000000800 */
[----:B------:R-:W-:-:S03]  /*8ed0*/  SHF.R.U32.HI R5, RZ, UR12, R4 ;  /* 0x0000000cff057c19 */ /* 0x000fc60008011604 */
[----:B------:R-:W-:Y:S01]  /*8ee0*/  IMAD.MOV.U32 R4, RZ, RZ, R17 ;  /* 0x000000ffff047224 */ /* 0x000fe200078e0011 */
[----:B------:R-:W-:Y:S06]  /*8ef0*/  @!P1 BRA `(.L_x_184) ;  /* 0x0000000000289947 */ /* 0x000fec0003800000 */
        /* <DEDUP_REMOVED lines=10> */
.L_x_184:
[----:B------:R-:W-:Y:S01]  /*8fa0*/  UIADD3 UR11, -UR11, URZ, URZ ;  /* 0x0000003f0b0b7290 */ /* 0x000fe2000fffe13f */
[----:B------:R-:W-:Y:S01]  /*8fb0*/  SHF.R.U64 R5, R4, UR17, R5 ;  /* 0x0000001104057c19 */ /* 0x000fe20008001205 */
[----:B------:R-:W-:Y:S01]  /*8fc0*/  UIMAD UR8, UR9, UR10, UR8 ;  /* 0x0000000a090872a4 */ /* 0x000fe2000f8e0208 */
[----:B------:R-:W-:Y:S02]  /*8fd0*/  LOP3.LUT R4, R15, UR22, RZ, 0xc0, !PT ;  /* 0x000000160f047c12 */ /* 0x000fe4000f8ec0ff */
[----:B------:R-:W-:Y:S01]  /*8fe0*/  ULDC UR9, c[0x0][0x148] ;  /* 0x0000520000097ab9 */ /* 0x000fe20000000800 */
[----:B------:R-:W-:Y:S01]  /*8ff0*/  IMAD.MOV R6, RZ, RZ, -R5 ;  /* 0x000000ffff067224 */ /* 0x000fe200078e0a05 */
[----:B------:R-:W-:Y:S01]  /*9000*/  @UP2 UIMAD UR8, UR9, UR11, UR16 ;  /* 0x0000000b090822a4 */ /* 0x000fe2000f8e0210 */
[----:B------:R-:W-:Y:S01]  /*9010*/  IMAD R5, R5, UR5, R4 ;  /* 0x0000000505057c24 */ /* 0x000fe2000f8e0204 */
[----:B------:R-:W-:Y:S01]  /*9020*/  LOP3.LUT R7, R14, UR4, RZ, 0xc0, !PT ;  /* 0x000000040e077c12 */ /* 0x000fe2000f8ec0ff */
[----:B------:R-:W-:Y:S01]  /*9030*/  ULDC UR9, c[0x0][0x638] ;  /* 0x00018e0000097ab9 */ /* 0x000fe20000000800 */
[----:B------:R-:W-:Y:S01]  /*9040*/  PLOP3.LUT P1, PT, PT, PT, UP2, 0x80, 0x0 ;  /* 0x000000000000781c */ /* 0x000fe20003f2f028 */
[----:B------:R-:W-:-:S02]  /*9050*/  IMAD R4, R6, UR9, R17 ;  /* 0x0000000906047c24 */ /* 0x000fc4000f8e0211 */
[----:B-1----:R-:W-:Y:S01]  /*9060*/  IMAD R5, R5, R16, UR8 ;  /* 0x0000000805057e24 */ /* 0x002fe2000f8e0210 */
[----:B------:R-:W-:Y:S01]  /*9070*/  ULDC UR8, c[0x0][0x600] ;  /* 0x0001800000087ab9 */ /* 0x000fe20000000800 */
[----:B------:R-:W-:Y:S02]  /*9080*/  IMAD.MOV.U32 R6, RZ, RZ, 0x1 ;  /* 0x00000001ff067424 */ /* 0x000fe400078e00ff */
[----:B------:R-:W-:-:S05]  /*9090*/  IMAD R8, R4, UR8, R7 ;  /* 0x0000000804087c24 */ /* 0x000fca000f8e0207 */
[----:B------:R-:W-:Y:S02]  /*90a0*/  SEL R4, R8, R5, !P1 ;  /* 0x0000000508047207 */ /* 0x000fe40004800000 */
[----:B------:R-:W-:-:S07]  /*90b0*/  SEL R5, R5, R8, !P1 ;  /* 0x0000000805057207 */ /* 0x000fce0004800000 */
.L_x_182:
[----:B------:R-:W-:Y:S05]  /*90c0*/  BSYNC B1 ;  /* 0x0000000000017941 */ /* 0x000fea0003800000 */
.L_x_181:
[----:B------:R-:W-:-:S13]  /*90d0*/  LOP3.LUT P1, RZ, R6, 0xff, RZ, 0xc0, !PT ;  /* 0x000000ff06ff7812 */ /* 0x000fda000782c0ff */
[----:B------:R-:W-:Y:S05]  /*90e0*/  @P1 BRA `(.L_x_185) ;  /* 0xfffffff400281947 */ /* 0x000fea000383ffff */
[----:B------:R-:W-:Y:S05]  /*90f0*/  BSYNC B0 ;  /* 0x0000000000007941 */ /* 0x000fea0003800000 */
.L_x_173:
[----:B------:R-:W-:-:S03]  /*9100*/  UMOV UR8, 0xffffffff ;  /* 0xffffffff00087882 */ /* 0x000fc60000000000 */
[----:B------:R-:W-:Y:S05]  /*9110*/  BRA.DIV UR8, `(.L_x_186) ;  /* 0x0000000608487947 */ /* 0x000fea000b800000 */
[----:B------:R-:W-:-:S13]  /*9120*/  ELECT P0, URZ, PT ;  /* 0x00000000003f782f */ /* 0x000fda0003800000 */
.L_x_202:
[----:B------:R-:W-:Y:S04]  /*9130*/  BSSY B0, `(.L_x_187) ;  /* 0x000002c000007945 */ /* 0x000fe80003800000 */
[----:B------:R-:W-:Y:S05]  /*9140*/  @!P0 BRA `(.L_x_188) ;  /* 0x0000000000a88947 */ /* 0x000fea0003800000 */
[----:B------:R-:W-:-:S04]  /*9150*/  ULOP3.LUT UR8, UR7, 0x2, URZ, 0xfc, !UPT ;  /* 0x0000000207087892 */ /* 0x000fc8000f8efc3f */
[----:B------:R-:W-:-:S06]  /*9160*/  UISETP.NE.AND UP0, UPT, UR8, 0x3, UPT ;  /* 0x000000030800788c */ /* 0x000fcc000bf05270 */
[----:B------:R-:W-:-:S13]  /*9170*/  PLOP3.LUT P0, PT, PT, PT, UP0, 0x80, 0x0 ;  /* 0x000000000000781c */ /* 0x000fda0003f0f008 */
[----:B------:R-:W-:Y:S05]  /*9180*/  @!P0 BRA `(.L_x_189) ;  /* 0x0000000000048947 */ /* 0x000fea0003800000 */
[----:B------:R-:W-:Y:S01]  /*9190*/  BPT.TRAP 0x1 ;  /* 0x000000040000795c */ /* 0x000fe20000300000 */
.L_x_189:
[----:B------:R-:W0:Y:S01]  /*91a0*/  S2R R3, SR_CgaCtaId ;  /* 0x0000000000037919 */ /* 0x000e220000008800 */
[----:B------:R-:W-:Y:S02]  /*91b0*/  MOV R0, 0x400 ;  /* 0x0000040000007802 */ /* 0x000fe40000000f00 */
[----:B------:R-:W-:Y:S02]  /*91c0*/  SHF.L.U32 R2, R10, 0x1f, RZ ;  /* 0x0000001f0a027819 */ /* 0x000fe400000006ff */
[----:B0-----:R-:W-:-:S05]  /*91d0*/  LEA R0, R3, R0, 0x18 ;  /* 0x0000000003007211 */ /* 0x001fca00078ec0ff */
[----:B------:R-:W-:-:S04]  /*91e0*/  VIADD R0, R0, 0x20 ;  /* 0x0000002000007836 */ /* 0x000fc80000000000 */
[C---:B------:R-:W-:Y:S02]  /*91f0*/  IMAD R5, R11.reuse, 0x8, R0 ;  /* 0x000000080b057824 */ /* 0x040fe400078e0200 */
[----:B------:R-:W-:Y:S02]  /*9200*/  VIADD R11, R11, 0x1 ;  /* 0x000000010b0b7836 */ /* 0x000fe40000000000 */
[----:B------:R-:W0:Y:S03]  /*9210*/  SYNCS.PHASECHK.TRANS64.TRYWAIT P0, [R5+URZ], R2 ;  /* 0x00000002050075a7 */ /* 0x000e26000800017f */
[----:B------:R-:W-:-:S04]  /*9220*/  ISETP.NE.AND P1, PT, R11, 0x4, PT ;  /* 0x000000040b00780c */ /* 0x000fc80003f25270 */
[----:B------:R-:W-:Y:S02]  /*9230*/  SEL R3, RZ, 0x1, P1 ;  /* 0x00000001ff037807 */ /* 0x000fe40000800000 */
[----:B------:R-:W-:Y:S02]  /*9240*/  SEL R11, R11, RZ, P1 ;  /* 0x000000ff0b0b7207 */ /* 0x000fe40000800000 */
[----:B------:R-:W-:-:S03]  /*9250*/  LOP3.LUT R10, R10, R3, RZ, 0x3c, !PT ;  /* 0x000000030a0a7212 */ /* 0x000fc600078e3cff */
[----:B------:R-:W-:Y:S01]  /*9260*/  IMAD R7, R11, 0x8, R0 ;  /* 0x000000080b077824 */ /* 0x000fe200078e0200 */
[----:B------:R-:W-:Y:S01]  /*9270*/  SHF.L.U32 R4, R10, 0x1f, RZ ;  /* 0x0000001f0a047819 */ /* 0x000fe200000006ff */
[----:B0-----:R-:W-:Y:S06]  /*9280*/  @!P0 BRA `(.L_x_190) ;  /* 0x0000000400108947 */ /* 0x001fec0003800000 */
.L_x_203:
[----:B------:R-:W1:Y:S01]  /*9290*/  SYNCS.PHASECHK.TRANS64.TRYWAIT P0, [R7+URZ], R4 ;  /* 0x00000004070075a7 */ /* 0x000e62000800017f */
[----:B0-----:R-:W-:-:S05]  /*92a0*/  VIADD R2, R11, 0x1 ;  /* 0x000000010b027836 */ /* 0x001fca0000000000 */
[----:B------:R-:W-:-:S04]  /*92b0*/  ISETP.NE.AND P1, PT, R2, 0x4, PT ;  /* 0x000000040200780c */ /* 0x000fc80003f25270 */
[----:B------:R-:W-:Y:S02]  /*92c0*/  SEL R3, RZ, 0x1, P1 ;  /* 0x00000001ff037807 */ /* 0x000fe40000800000 */
[----:B------:R-:W-:Y:S02]  /*92d0*/  SEL R9, R2, RZ, P1 ;  /* 0x000000ff02097207 */ /* 0x000fe40000800000 */
[----:B------:R-:W-:-:S03]  /*92e0*/  LOP3.LUT R11, R10, R3, RZ, 0x3c, !PT ;  /* 0x000000030a0b7212 */ /* 0x000fc600078e3cff */
[----:B------:R-:W-:Y:S01]  /*92f0*/  IMAD R6, R9, 0x8, R0 ;  /* 0x0000000809067824 */ /* 0x000fe200078e0200 */
[----:B------:R-:W-:Y:S01]  /*9300*/  SHF.L.U32 R5, R11, 0x1f, RZ ;  /* 0x0000001f0b057819 */ /* 0x000fe200000006ff */
[----:B-1----:R-:W-:Y:S06]  /*9310*/  @!P0 BRA `(.L_x_191) ;  /* 0x0000000400008947 */ /* 0x002fec0003800000 */
.L_x_204:
[----:B------:R-:W1:Y:S01]  /*9320*/  SYNCS.PHASECHK.TRANS64.TRYWAIT P0, [R6+URZ], R5 ;  /* 0x00000005060075a7 */ /* 0x000e62000800017f */
[----:B------:R-:W-:-:S05]  /*9330*/  VIADD R2, R9, 0x1 ;  /* 0x0000000109027836 */ /* 0x000fca0000000000 */
[----:B------:R-:W-:-:S04]  /*9340*/  ISETP.NE.AND P1, PT, R2, 0x4, PT ;  /* 0x000000040200780c */ /* 0x000fc80003f25270 */
[----:B0-----:R-:W-:Y:S02]  /*9350*/  SEL R4, RZ, 0x1, P1 ;  /* 0x00000001ff047807 */ /* 0x001fe40000800000 */
[----:B------:R-:W-:Y:S02]  /*9360*/  SEL R3, R2, RZ, P1 ;  /* 0x000000ff02037207 */ /* 0x000fe40000800000 */
[----:B------:R-:W-:Y:S01]  /*9370*/  LOP3.LUT R4, R11, R4, RZ, 0x3c, !PT ;  /* 0x000000040b047212 */ /* 0x000fe200078e3cff */
[----:B-1----:R-:W-:Y:S06]  /*9380*/  @!P0 BRA `(.L_x_192) ;  /* 0x0000000000f88947 */ /* 0x002fec0003800000 */
.L_x_205:
[----:B------:R-:W-:Y:S01]  /*9390*/  IMAD R3, R3, 0x8, R0 ;  /* 0x0000000803037824 */ /* 0x000fe200078e0200 */
[----:B------:R-:W-:-:S07]  /*93a0*/  SHF.L.U32 R0, R4, 0x1f, RZ ;  /* 0x0000001f04007819 */ /* 0x000fce00000006ff */
.L_x_193:
[----:B-1----:R1:W2:Y:S02]  /*93b0*/  SYNCS.PHASECHK.TRANS64.TRYWAIT P0, [R3+URZ], R0 ;  /* 0x00000000030075a7 */ /* 0x0022a4000800017f */
[----:B--2---:R-:W-:Y:S05]  /*93c0*/  @!P0 NANOSLEEP.SYNCS 0x989680 ;  /* 0x009896800000895d */ /* 0x004fea0003900000 */
[----:B------:R-:W2:Y:S02]  /*93d0*/  @!P0 SYNCS.PHASECHK.TRANS64 P0, [R3+URZ], R0 ;  /* 0x00000000030085a7 */ /* 0x000ea4000800007f */
[----:B--2---:R-:W-:Y:S05]  /*93e0*/  @!P0 BRA `(.L_x_193) ;  /* 0xfffffffc00f08947 */ /* 0x004fea000383ffff */
.L_x_188:
[----:B------:R-:W-:Y:S05]  /*93f0*/  BSYNC B0 ;  /* 0x0000000000007941 */ /* 0x000fea0003800000 */
.L_x_187:
[----:B------:R-:W-:Y:S05]  /*9400*/  EXIT ;  /* 0x000000000000794d */ /* 0x000fea0003800000 */
.L_x_18:
[----:B0-----:R0:W1:Y:S02]  /*9410*/  SYNCS.PHASECHK.TRANS64.TRYWAIT P0, [R15+URZ+-0x8], R12 ;  /* 0xfffff80c0f0075a7 */ /* 0x001064000800017f */
[----:B-1----:R-:W-:Y:S05]  /*9420*/  @!P0 NANOSLEEP.SYNCS 0x989680 ;  /* 0x009896800000895d */ /* 0x002fea0003900000 */
[----:B------:R-:W1:Y:S02]  /*9430*/  @!P0 SYNCS.PHASECHK.TRANS64 P0, [R15+URZ+-0x8], R12 ;  /* 0xfffff80c0f0085a7 */ /* 0x000e64000800007f */
[----:B-1----:R-:W-:Y:S05]  /*9440*/  @!P0 BRA `(.L_x_18) ;  /* 0xfffffffc00f08947 */ /* 0x002fea000383ffff */
[----:B------:R-:W-:Y:S05]  /*9450*/  BRA `(.L_x_194) ;  /* 0xffffff8000c87947 */ /* 0x000fea000383ffff */
.L_x_23:
[----:B-1----:R-:W-:-:S04]  /*9460*/  IMAD.U32 R13, RZ, RZ, UR4 ;  /* 0x00000004ff0d7e24 */ /* 0x002fc8000f8e00ff */
[----:B------:R1:W4:Y:S03]  /*9470*/  SYNCS.PHASECHK.TRANS64.TRYWAIT P0, [R13+URZ], R12 ;  /* 0x0000000c0d0075a7 */ /* 0x000326000800017f */
[----:B----4-:R-:W-:Y:S05]  /*9480*/  @!P0 NANOSLEEP.SYNCS 0x989680 ;  /* 0x009896800000895d */ /* 0x010fea0003900000 */
[----:B------:R-:W4:Y:S02]  /*9490*/  @!P0 SYNCS.PHASECHK.TRANS64 P0, [R13+URZ], R12 ;  /* 0x0000000c0d0085a7 */ /* 0x000f24000800007f */
[----:B----4-:R-:W-:Y:S05]  /*94a0*/  @!P0 BRA `(.L_x_23) ;  /* 0xfffffffc00ec8947 */ /* 0x010fea000383ffff */
[----:B------:R-:W-:Y:S05]  /*94b0*/  BRA `(.L_x_22) ;  /* 0xffffff8400f47947 */ /* 0x000fea000383ffff */
.L_x_29:
[----:B-1----:R-:W-:-:S04]  /*94c0*/  IMAD.U32 R147, RZ, RZ, UR15 ;  /* 0x0000000fff937e24 */ /* 0x002fc8000f8e00ff */
[----:B------:R1:W4:Y:S03]  /*94d0*/  SYNCS.PHASECHK.TRANS64.TRYWAIT P0, [R147+URZ], R146 ;  /* 0x00000092930075a7 */ /* 0x000326000800017f */
[----:B----4-:R-:W-:Y:S05]  /*94e0*/  @!P0 NANOSLEEP.SYNCS 0x989680 ;  /* 0x009896800000895d */ /* 0x010fea0003900000 */
[----:B------:R-:W4:Y:S02]  /*94f0*/  @!P0 SYNCS.PHASECHK.TRANS64 P0, [R147+URZ], R146 ;  /* 0x00000092930085a7 */ /* 0x000f24000800007f */
[----:B----4-:R-:W-:Y:S05]  /*9500*/  @!P0 BRA `(.L_x_29) ;  /* 0xfffffffc00ec8947 */ /* 0x010fea000383ffff */
[----:B------:R-:W-:Y:S05]  /*9510*/  BRA `(.L_x_28) ;  /* 0xffffff90002c7947 */ /* 0x000fea000383ffff */
.L_x_37:
[----:B----4-:R4:W0:Y:S02]  /*9520*/  SYNCS.PHASECHK.TRANS64.TRYWAIT P0, [R15+URZ+0x8], R12 ;  /* 0x0000080c0f0075a7 */ /* 0x010824000800017f */
[----:B0-----:R-:W-:Y:S05]  /*9530*/  @!P0 NANOSLEEP.SYNCS 0x989680 ;  /* 0x009896800000895d */ /* 0x001fea0003900000 */
[----:B------:R-:W0:Y:S02]  /*9540*/  @!P0 SYNCS.PHASECHK.TRANS64 P0, [R15+URZ+0x8], R12 ;  /* 0x0000080c0f0085a7 */ /* 0x000e24000800007f */
[----:B0-----:R-:W-:Y:S05]  /*9550*/  @!P0 BRA `(.L_x_37) ;  /* 0xfffffffc00f08947 */ /* 0x001fea000383ffff */
[----:B------:R-:W-:Y:S05]  /*9560*/  BRA `(.L_x_195) ;  /* 0xffffff9c00707947 */ /* 0x000fea000383ffff */
.L_x_174:
[----:B------:R-:W-:Y:S01]  /*9570*/  BSSY B1, `(.L_x_196) ;  /* 0x0000006000017945 */ /* 0x000fe20003800000 */
[----:B------:R-:W-:-:S07]  /*9580*/  IMAD.MOV.U32 R6, RZ, RZ, -0x1 ;  /* 0xffffffffff067424 */ /* 0x000fce00078e00ff */
[----:B------:R-:W-:Y:S05]  /*9590*/  WARPSYNC.COLLECTIVE R6, `(.L_x_197) ;  /* 0x00000000060c7348 */ /* 0x000fea0003c00000 */
[----:B------:R-:W-:Y:S02]  /*95a0*/  ELECT P1, UR62, PT ;  /* 0x00000000003e782f */ /* 0x000fe40003820000 */
[----:B------:R-:W-:Y:S01]  /*95b0*/  MOV R6, UR62 ;  /* 0x0000003e00067c02 */ /* 0x000fe20008000f00 */
[----:B------:R-:W-:Y:S10]  /*95c0*/  ENDCOLLECTIVE ;  /* 0x000000000000791b */ /* 0x000ff40003800000 */
.L_x_197:
[----:B------:R-:W-:Y:S05]  /*95d0*/  BSYNC B1 ;  /* 0x0000000000017941 */ /* 0x000fea0003800000 */
.L_x_196:
[----:B------:R-:W-:Y:S05]  /*95e0*/  BRA `(.L_x_198) ;  /* 0xffffffec00f47947 */ /* 0x000fea000383ffff */
.L_x_177:
[----:B-1----:R1:W2:Y:S02]  /*95f0*/  SYNCS.PHASECHK.TRANS64.TRYWAIT P1, [R13+URZ+0x20], R6 ;  /* 0x000020060d0075a7 */ /* 0x0022a4000802017f */
[----:B--2---:R-:W-:Y:S05]  /*9600*/  @!P1 NANOSLEEP.SYNCS 0x989680 ;  /* 0x009896800000995d */ /* 0x004fea0003900000 */
[----:B------:R-:W2:Y:S02]  /*9610*/  @!P1 SYNCS.PHASECHK.TRANS64 P1, [R13+URZ+0x20], R6 ;  /* 0x000020060d0095a7 */ /* 0x000ea4000802007f */
[----:B--2---:R-:W-:Y:S05]  /*9620*/  @!P1 BRA `(.L_x_177) ;  /* 0xfffffffc00f09947 */ /* 0x004fea000383ffff */
[----:B------:R-:W-:Y:S05]  /*9630*/  BRA `(.L_x_199) ;  /* 0xfffffff0002c7947 */ /* 0x000fea000383ffff */
.L_x_186:
[----:B------:R-:W-:Y:S01]  /*9640*/  BSSY B0, `(.L_x_200) ;  /* 0x0000006000007945 */ /* 0x000fe20003800000 */
[----:B------:R-:W-:-:S07]  /*9650*/  IMAD.MOV.U32 R6, RZ, RZ, -0x1 ;  /* 0xffffffffff067424 */ /* 0x000fce00078e00ff */
[----:B------:R-:W-:Y:S05]  /*9660*/  WARPSYNC.COLLECTIVE R6, `(.L_x_201) ;  /* 0x00000000060c7348 */ /* 0x000fea0003c00000 */
[----:B------:R-:W-:Y:S02]  /*9670*/  ELECT P1, UR62, PT ;  /* 0x00000000003e782f */ /* 0x000fe40003820000 */
[----:B------:R-:W-:Y:S01]  /*9680*/  MOV R6, UR62 ;  /* 0x0000003e00067c02 */ /* 0x000fe20008000f00 */
[----:B------:R-:W-:Y:S10]  /*9690*/  ENDCOLLECTIVE ;  /* 0x000000000000791b */ /* 0x000ff40003800000 */
.L_x_201:
[----:B------:R-:W-:Y:S05]  /*96a0*/  BSYNC B0 ;  /* 0x0000000000007941 */ /* 0x000fea0003800000 */
.L_x_200:
[----:B------:R-:W-:Y:S01]  /*96b0*/  PLOP3.LUT P0, PT, P1, PT, PT, 0x80, 0x0 ;  /* 0x000000000000781c */ /* 0x000fe20000f0f070 */
[----:B------:R-:W-:-:S12]  /*96c0*/  BRA `(.L_x_202) ;  /* 0xfffffff800987947 */ /* 0x000fd8000383ffff */
.L_x_190:
[----:B0-----:R0:W1:Y:S02]  /*96d0*/  SYNCS.PHASECHK.TRANS64.TRYWAIT P0, [R5+URZ], R2 ;  /* 0x00000002050075a7 */ /* 0x001064000800017f */
[----:B-1----:R-:W-:Y:S05]  /*96e0*/  @!P0 NANOSLEEP.SYNCS 0x989680 ;  /* 0x009896800000895d */ /* 0x002fea0003900000 */
[----:B------:R-:W1:Y:S02]  /*96f0*/  @!P0 SYNCS.PHASECHK.TRANS64 P0, [R5+URZ], R2 ;  /* 0x00000002050085a7 */ /* 0x000e64000800007f */
[----:B-1----:R-:W-:Y:S05]  /*9700*/  @!P0 BRA `(.L_x_190) ;  /* 0xfffffffc00f08947 */ /* 0x002fea000383ffff */
[----:B------:R-:W-:Y:S05]  /*9710*/  BRA `(.L_x_203) ;  /* 0xfffffff800dc7947 */ /* 0x000fea000383ffff */
.L_x_191:
[----:B0-----:R0:W1:Y:S02]  /*9720*/  SYNCS.PHASECHK.TRANS64.TRYWAIT P0, [R7+URZ], R4 ;  /* 0x00000004070075a7 */ /* 0x001064000800017f */
[----:B-1----:R-:W-:Y:S05]  /*9730*/  @!P0 NANOSLEEP.SYNCS 0x989680 ;  /* 0x009896800000895d */ /* 0x002fea0003900000 */
[----:B------:R-:W1:Y:S02]  /*9740*/  @!P0 SYNCS.PHASECHK.TRANS64 P0, [R7+URZ], R4 ;  /* 0x00000004070085a7 */ /* 0x000e64000800007f */
[----:B-1----:R-:W-:Y:S05]  /*9750*/  @!P0 BRA `(.L_x_191) ;  /* 0xfffffffc00f08947 */ /* 0x002fea000383ffff */
[----:B------:R-:W-:Y:S05]  /*9760*/  BRA `(.L_x_204) ;  /* 0xfffffff800ec7947 */ /* 0x000fea000383ffff */
.L_x_192:
[----:B0-----:R0:W1:Y:S02]  /*9770*/  SYNCS.PHASECHK.TRANS64.TRYWAIT P0, [R6+URZ], R5 ;  /* 0x00000005060075a7 */ /* 0x001064000800017f */
[----:B-1----:R-:W-:Y:S05]  /*9780*/  @!P0 NANOSLEEP.SYNCS 0x989680 ;  /* 0x009896800000895d */ /* 0x002fea0003900000 */
[----:B------:R-:W1:Y:S02]  /*9790*/  @!P0 SYNCS.PHASECHK.TRANS64 P0, [R6+URZ], R5 ;  /* 0x00000005060085a7 */ /* 0x000e64000800007f */
[----:B-1----:R-:W-:Y:S05]  /*97a0*/  @!P0 BRA `(.L_x_192) ;  /* 0xfffffffc00f08947 */ /* 0x002fea000383ffff */
[----:B------:R-:W-:Y:S05]  /*97b0*/  BRA `(.L_x_205) ;  /* 0xfffffff800f47947 */ /* 0x000fea000383ffff */
.L_x_206:
[----:B------:R-:W-:-:S00]  /*97c0*/  BRA `(.L_x_206) ;  /* 0xfffffffc00fc7947 */ /* 0x000fc0000383ffff */
[----:B------:R-:W-:-:S00]  /*97d0*/  NOP ;  /* 0x0000000000007918 */ /* 0x000fc00000000000 */
        /* <DEDUP_REMOVED lines=10> */
.L_x_207:


//--------------------- .nv.shared._ZN7cutlass13device_kernelINS_4gemm6kernel13GemmUniversalIN4cute5tupleIJiiiiEEENS1_10collective13CollectiveMmaINS1_37MainloopSm90TmaGmmaWarpSpecializedFP8ILi4ENS5_IJNS4_1CILi2EEESB_NSA_ILi1EEEEEENS1_32KernelTmaWarpSpecializedPingpongEEENS5_IJNSA_ILi64EEENSA_ILi128EEESG_EEENS_12float_e5m2_tENS5_IJlSC_lEEESJ_SK_NS4_8TiledMMAINS4_8MMA_AtomIJNS4_4SM904GMMA31MMA_64x128x32_F32E5M2E5M2_SS_TNILNSO_7ScaleInE1ELSQ_1EEEEEENS4_6LayoutINS5_IJSC_SC_SC_EEENS5_IJNSA_ILi0EEESV_SV_EEEEENS5_IJNS4_10UnderscoreESY_SY_EEEEENS4_23SM90_TMA_LOAD_MULTICASTENS4_14ComposedLayoutINS4_7SwizzleILi2ELi4ELi3EEENS4_18smem_ptr_flag_bitsILi8EEENST_INS5_IJNSA_ILi8EEESG_EEENS5_IJSG_SC_EEEEEEEvNS4_8identityES11_S1B_vS1C_EENS_8epilogue10collective6detail29Sm90TmaWarpSpecializedAdapterINS1F_15DefaultEpilogueISJ_SK_SK_NS1E_6thread17LinearCombinationISJ_Li1EffLNS1J_9ScaleType4KindE0ELNS_15FloatRoundStyleE2ESJ_EENS1_15EpilogueDefaultEEEEEvvEEEEvNT_6ParamsE --------------------------
	.section	.nv.shared._ZN7cutlass13device_kernelINS_4gemm6kernel13GemmUniversalIN4cute5tupleIJiiiiEEENS1_10collective13CollectiveMmaINS1_37MainloopSm90TmaGmmaWarpSpecializedFP8ILi4ENS5_IJNS4_1CILi2EEESB_NSA_ILi1EEEEEENS1_32KernelTmaWarpSpecializedPingpongEEENS5_IJNSA_ILi64EEENSA_ILi128EEESG_EEENS_12float_e5m2_tENS5_IJlSC_lEEESJ_SK_NS4_8TiledMMAINS4_8MMA_AtomIJNS4_4SM904GMMA31MMA_64x128x32_F32E5M2E5M2_SS_TNILNSO_7ScaleInE1ELSQ_1EEEEEENS4_6LayoutINS5_IJSC_SC_SC_EEENS5_IJNSA_ILi0EEESV_SV_EEEEENS5_IJNS4_10UnderscoreESY_SY_EEEEENS4_23SM90_TMA_LOAD_MULTICASTENS4_14ComposedLayoutINS4_7SwizzleILi2ELi4ELi3EEENS4_18smem_ptr_flag_bitsILi8EEENST_INS5_IJNSA_ILi8EEESG_EEENS5_IJSG_SC_EEEEEEEvNS4_8identityES11_S1B_vS1C_EENS_8epilogue10collective6detail29Sm90TmaWarpSpecializedAdapterINS1F_15DefaultEpilogueISJ_SK_SK_NS1E_6thread17LinearCombinationISJ_Li1EffLNS1J_9ScaleType4KindE0ELNS_15FloatRoundStyleE2ESJ_EENS1_15EpilogueDefaultEEEEEvvEEEEvNT_6ParamsE,"aw",@nobits
	.sectionflags	@""
	.align	16
	.zero		1024


//--------------------- .nv.shared.reserved.0     --------------------------
	.section	.nv.shared.reserved.0,"aw",@nobits
	.weak		__nv_reservedSMEM_offset_0_alias
	.size		__nv_reservedSMEM_offset_0_alias, 0, 0
	.other		__nv_reservedSMEM_offset_0_alias,@"STO_CUDA_RESERVED_SHARED STV_DEFAULT"
__nv_reservedSMEM_offset_0_alias:
	.zero		0


//--------------------- .nv.global                --------------------------
	.section	.nv.global,"aw",@nobits
.nv.global:
	.type		_ZN39_INTERNAL_115213b4_4_k_cu_fae5500d_53744cute1_E,@object
	.size		_ZN39_INTERNAL_115213b4_4_k_cu_fae5500d_53744cute1_E,(_ZN39_INTERNAL_115213b4_4_k_cu_fae5500d_53744cuda3std3__45__cpo6cbeginE - _ZN39_INTERNAL_115213b4_4_k_cu_fae5500d_53744cute1_E)
_ZN39_INTERNAL_115213b4_4_k_cu_fae5500d_53744cute1_E:
	.zero		1
	.type		_ZN39_INTERNAL_115213b4_4_k_cu_fae5500d_53744cuda3std3__45__cpo6cbeginE,@object
	.size		_ZN39_INTERNAL_115213b4_4_k_cu_fae5500d_53744cuda3std3__45__cpo6cbeginE,(_ZN39_INTERNAL_115213b4_4_k_cu_fae5500d_53744cuda3std3__48in_placeE - _ZN39_INTERNAL_115213b4_4_k_cu_fae5500d_53744cuda3std3__45__cpo6cbeginE)
_ZN39_INTERNAL_115213b4_4_k_cu_fae5500d_53744cuda3std3__45__cpo6cbeginE:
	.zero		1
	.type		_ZN39_INTERNAL_115213b4_4_k_cu_fae5500d_53744cuda3std3__48in_placeE,@object
	.size		_ZN39_INTERNAL_115213b4_4_k_cu_fae5500d_53744cuda3std3__48in_placeE,(_ZN39_INTERNAL_115213b4_4_k_cu_fae5500d_53744cuda3std6ranges3__45__cpo9iter_moveE - _ZN39_INTERNAL_115213b4_4_k_cu_fae5500d_53744cuda3std3__48in_placeE)
_ZN39_INTERNAL_115213b4_4_k_cu_fae5500d_53744cuda3std3__48in_placeE:
	.zero		1
	.type		_ZN39_INTERNAL_115213b4_4_k_cu_fae5500d_53744cuda3std6ranges3__45__cpo9iter_moveE,@object
	.size		_ZN39_INTERNAL_115213b4_4_k_cu_fae5500d_53744cuda3std6ranges3__45__cpo9iter_moveE,(_ZN39_INTERNAL_115213b4_4_k_cu_fae5500d_53744cuda3std3__45__cpo5beginE - _ZN39_INTERNAL_115213b4_4_k_cu_fae5500d_53744cuda3std6ranges3__45__cpo9iter_moveE)
_ZN39_INTERNAL_115213b4_4_k_cu_fae5500d_53744cuda3std6ranges3__45__cpo9iter_moveE:
	.zero		1
	.type		_ZN39_INTERNAL_115213b4_4_k_cu_fae5500d_53744cuda3std3__45__cpo5beginE,@object
	.size		_ZN39_INTERNAL_115213b4_4_k_cu_fae5500d_53744cuda3std3__45__cpo5beginE,(_ZN39_INTERNAL_115213b4_4_k_cu_fae5500d_53744cuda3std3__441_GLOBAL__N__115213b4_4_k_cu_fae5500d_53746ignoreE - _ZN39_INTERNAL_115213b4_4_k_cu_fae5500d_53744cuda3std3__45__cpo5beginE)
_ZN39_INTERNAL_115213b4_4_k_cu_fae5500d_53744cuda3std3__45__cpo5beginE:
	.zero		1
	.type		_ZN39_INTERNAL_115213b4_4_k_cu_fae5500d_53744cuda3std3__441_GLOBAL__N__115213b4_4_k_cu_fae5500d_53746ignoreE,@object
	.size		_ZN39_INTERNAL_115213b4_4_k_cu_fae5500d_53744cuda3std3__441_GLOBAL__N__115213b4_4_k_cu_fae5500d_53746ignoreE,(_ZN39_INTERNAL_115213b4_4_k_cu_fae5500d_53744cute7productE - _ZN39_INTERNAL_115213b4_4_k_cu_fae5500d_53744cuda3std3__441_GLOBAL__N__115213b4_4_k_cu_fae5500d_53746ignoreE)
_ZN39_INTERNAL_115213b4_4_k_cu_fae5500d_53744cuda3std3__441_GLOBAL__N__115213b4_4_k_cu_fae5500d_53746ignoreE:
	.zero		1
	.type		_ZN39_INTERNAL_115213b4_4_k_cu_fae5500d_53744cute7productE,@object
	.size		_ZN39_INTERNAL_115213b4_4_k_cu_fae5500d_53744cute7productE,(_ZN39_INTERNAL_115213b4_4_k_cu_fae5500d_53744cuda3std3__45__cpo3endE - _ZN39_INTERNAL_115213b4_4_k_cu_fae5500d_53744cute7productE)
_ZN39_INTERNAL_115213b4_4_k_cu_fae5500d_53744cute7productE:
	.zero		1
	.type		_ZN39_INTERNAL_115213b4_4_k_cu_fae5500d_53744cuda3std3__45__cpo3endE,@object
	.size		_ZN39_INTERNAL_115213b4_4_k_cu_fae5500d_53744cuda3std3__45__cpo3endE,(_ZN39_INTERNAL_115213b4_4_k_cu_fae5500d_53744cuda3std3__419piecewise_constructE - _ZN39_INTERNAL_115213b4_4_k_cu_fae5500d_53744cuda3std3__45__cpo3endE)
_ZN39_INTERNAL_115213b4_4_k_cu_fae5500d_53744cuda3std3__45__cpo3endE:
	.zero		1
	.type		_ZN39_INTERNAL_115213b4_4_k_cu_fae5500d_53744cuda3std3__419piecewise_constructE,@object
	.size		_ZN39_INTERNAL_115213b4_4_k_cu_fae5500d_53744cuda3std3__419piecewise_constructE,(_ZN39_INTERNAL_115213b4_4_k_cu_fae5500d_53744cuda3std3__45__cpo4cendE - _ZN39_INTERNAL_115213b4_4_k_cu_fae5500d_53744cuda3std3__419piecewise_constructE)
_ZN39_INTERNAL_115213b4_4_k_cu_fae5500d_53744cuda3std3__419piecewise_constructE:
	.zero		1
	.type		_ZN39_INTERNAL_115213b4_4_k_cu_fae5500d_53744cuda3std3__45__cpo4cendE,@object
	.size		_ZN39_INTERNAL_115213b4_4_k_cu_fae5500d_53744cuda3std3__45__cpo4cendE,(_ZN39_INTERNAL_115213b4_4_k_cu_fae5500d_53744cuda3std6ranges3__45__cpo4swapE - _ZN39_INTERNAL_115213b4_4_k_cu_fae5500d_53744cuda3std3__45__cpo4cendE)
_ZN39_INTERNAL_115213b4_4_k_cu_fae5500d_53744cuda3std3__45__cpo4cendE:
	.zero		1
	.type		_ZN39_INTERNAL_115213b4_4_k_cu_fae5500d_53744cuda3std6ranges3__45__cpo4swapE,@object
	.size		_ZN39_INTERNAL_115213b4_4_k_cu_fae5500d_53744cuda3std6ranges3__45__cpo4swapE,(.L_7 - _ZN39_INTERNAL_115213b4_4_k_cu_fae5500d_53744cuda3std6ranges3__45__cpo4swapE)
_ZN39_INTERNAL_115213b4_4_k_cu_fae5500d_53744cuda3std6ranges3__45__cpo4swapE:
	.zero		1
.L_7:


//--------------------- .nv.constant0._ZN7cutlass13device_kernelINS_4gemm6kernel13GemmUniversalIN4cute5tupleIJiiiiEEENS1_10collective13CollectiveMmaINS1_37MainloopSm90TmaGmmaWarpSpecializedFP8ILi4ENS5_IJNS4_1CILi2EEESB_NSA_ILi1EEEEEENS1_32KernelTmaWarpSpecializedPingpongEEENS5_IJNSA_ILi64EEENSA_ILi128EEESG_EEENS_12float_e5m2_tENS5_IJlSC_lEEESJ_SK_NS4_8TiledMMAINS4_8MMA_AtomIJNS4_4SM904GMMA31MMA_64x128x32_F32E5M2E5M2_SS_TNILNSO_7ScaleInE1ELSQ_1EEEEEENS4_6LayoutINS5_IJSC_SC_SC_EEENS5_IJNSA_ILi0EEESV_SV_EEEEENS5_IJNS4_10UnderscoreESY_SY_EEEEENS4_23SM90_TMA_LOAD_MULTICASTENS4_14ComposedLayoutINS4_7SwizzleILi2ELi4ELi3EEENS4_18smem_ptr_flag_bitsILi8EEENST_INS5_IJNSA_ILi8EEESG_EEENS5_IJSG_SC_EEEEEEEvNS4_8identityES11_S1B_vS1C_EENS_8epilogue10collective6detail29Sm90TmaWarpSpecializedAdapterINS1F_15DefaultEpilogueISJ_SK_SK_NS1E_6thread17LinearCombinationISJ_Li1EffLNS1J_9ScaleType4KindE0ELNS_15FloatRoundStyleE2ESJ_EENS1_15EpilogueDefaultEEEEEvvEEEEvNT_6ParamsE --------------------------
	.section	.nv.constant0._ZN7cutlass13device_kernelINS_4gemm6kernel13GemmUniversalIN4cute5tupleIJiiiiEEENS1_10collective13CollectiveMmaINS1_37MainloopSm90TmaGmmaWarpSpecializedFP8ILi4ENS5_IJNS4_1CILi2EEESB_NSA_ILi1EEEEEENS1_32KernelTmaWarpSpecializedPingpongEEENS5_IJNSA_ILi64EEENSA_ILi128EEESG_EEENS_12float_e5m2_tENS5_IJlSC_lEEESJ_SK_NS4_8TiledMMAINS4_8MMA_AtomIJNS4_4SM904GMMA31MMA_64x128x32_F32E5M2E5M2_SS_TNILNSO_7ScaleInE1ELSQ_1EEEEEENS4_6LayoutINS5_IJSC_SC_SC_EEENS5_IJNSA_ILi0EEESV_SV_EEEEENS5_IJNS4_10UnderscoreESY_SY_EEEEENS4_23SM90_TMA_LOAD_MULTICASTENS4_14ComposedLayoutINS4_7SwizzleILi2ELi4ELi3EEENS4_18smem_ptr_flag_bitsILi8EEENST_INS5_IJNSA_ILi8EEESG_EEENS5_IJSG_SC_EEEEEEEvNS4_8identityES11_S1B_vS1C_EENS_8epilogue10collective6detail29Sm90TmaWarpSpecializedAdapterINS1F_15DefaultEpilogueISJ_SK_SK_NS1E_6thread17LinearCombinationISJ_Li1EffLNS1J_9ScaleType4KindE0ELNS_15FloatRoundStyleE2ESJ_EENS1_15EpilogueDefaultEEEEEvvEEEEvNT_6ParamsE,"a",@progbits
	.sectionflags	@""
	.align	4
.nv.constant0._ZN7cutlass13device_kernelINS_4gemm6kernel13GemmUniversalIN4cute5tupleIJiiiiEEENS1_10collective13CollectiveMmaINS1_37MainloopSm90TmaGmmaWarpSpecializedFP8ILi4ENS5_IJNS4_1CILi2EEESB_NSA_ILi1EEEEEENS1_32KernelTmaWarpSpecializedPingpongEEENS5_IJNSA_ILi64EEENSA_ILi128EEESG_EEENS_12float_e5m2_tENS5_IJlSC_lEEESJ_SK_NS4_8TiledMMAINS4_8MMA_AtomIJNS4_4SM904GMMA31MMA_64x128x32_F32E5M2E5M2_SS_TNILNSO_7ScaleInE1ELSQ_1EEEEEENS4_6LayoutINS5_IJSC_SC_SC_EEENS5_IJNSA_ILi0EEESV_SV_EEEEENS5_IJNS4_10UnderscoreESY_SY_EEEEENS4_23SM90_TMA_LOAD_MULTICASTENS4_14ComposedLayoutINS4_7SwizzleILi2ELi4ELi3EEENS4_18smem_ptr_flag_bitsILi8EEENST_INS5_IJNSA_ILi8EEESG_EEENS5_IJSG_SC_EEEEEEEvNS4_8identityES11_S1B_vS1C_EENS_8epilogue10collective6detail29Sm90TmaWarpSpecializedAdapterINS1F_15DefaultEpilogueISJ_SK_SK_NS1E_6thread17LinearCombinationISJ_Li1EffLNS1J_9ScaleType4KindE0ELNS_15FloatRoundStyleE2ESJ_EENS1_15EpilogueDefaultEEEEEvvEEEEvNT_6ParamsE:
	.zero		1664


//--------------------- SYMBOLS --------------------------

	.type		.nv.reservedSmem.offset0,@object
	.size		.nv.reservedSmem.offset0,0x4
